	.target	sm_90a

	.elftype	@"ET_EXEC"


//--------------------- .note.nv.tkinfo           --------------------------
	.section	.note.nv.tkinfo,"",@"SHT_NOTE"
	.sectionflags	@"SHF_NOTE_NV_TKINFO"
	.tkinfo
        /*0018*/ 	.word	0x00000002
        /*0030*/ 	.string	""
        /*0030*/ 	.string	"ptxas"
        /*0030*/ 	.string	"Cuda compilation tools, release 13.0, V13.0.88"
        /*0030*/ 	.string	"Build cuda_13.0.r13.0/compiler.36424714_0"
        /*0030*/ 	.string	"-v  -suppress-debug-info  -lineinfo  -arch sm_90a "



//--------------------- .note.nv.cuinfo           --------------------------
	.section	.note.nv.cuinfo,"",@"SHT_NOTE"
	.sectionflags	@"SHF_NOTE_NV_CUINFO"
        /*0018*/ 	.short	0x0002
        /*001a*/ 	.short	0x005a
        /*001c*/ 	.short	0x0082
	.zero		2


//--------------------- .nv.info                  --------------------------
	.section	.nv.info,"",@"SHT_CUDA_INFO"
	.align	4


	//----- nvinfo : EIATTR_REGCOUNT
	.align		4
        /*0000*/ 	.byte	0x04, 0x2f
        /*0002*/ 	.short	(.L_1 - .L_0)
	.align		4
.L_0:
        /*0004*/ 	.word	index@(matmul_kernel)
        /*0008*/ 	.word	0x00000040


	//----- nvinfo : EIATTR_FRAME_SIZE
	.align		4
.L_1:
        /*000c*/ 	.byte	0x04, 0x11
        /*000e*/ 	.short	(.L_3 - .L_2)
	.align		4
.L_2:
        /*0010*/ 	.word	index@(matmul_kernel)
        /*0014*/ 	.word	0x00000000


	//----- nvinfo : EIATTR_MIN_STACK_SIZE
	.align		4
.L_3:
        /*0018*/ 	.byte	0x04, 0x12
        /*001a*/ 	.short	(.L_5 - .L_4)
	.align		4
.L_4:
        /*001c*/ 	.word	index@(matmul_kernel)
        /*0020*/ 	.word	0x00000000
.L_5:


//--------------------- .nv.compat                --------------------------
	.section	.nv.compat,"",@"SHT_CUDA_COMPAT_INFO"
	.align	4
        /*0000*/ 	.byte	0x02, 0x09, 0x01, 0x00, 0x02, 0x02, 0x04, 0x00, 0x02, 0x05, 0x05, 0x00, 0x03, 0x07, 0x01, 0x01
        /*0010*/ 	.byte	0x02, 0x03, 0x00, 0x00, 0x02, 0x06, 0x01, 0x00, 0x04, 0x0b, 0x08, 0x00, 0x00, 0x00, 0x00, 0x00
        /*0020*/ 	.byte	0x00, 0x00, 0x00, 0x00


//--------------------- .nv.info.matmul_kernel    --------------------------
	.section	.nv.info.matmul_kernel,"",@"SHT_CUDA_INFO"
	.sectionflags	@""
	.align	4


	//----- nvinfo : EIATTR_CUDA_API_VERSION
	.align		4
        /*0000*/ 	.byte	0x04, 0x37
        /*0002*/ 	.short	(.L_7 - .L_6)
.L_6:
        /*0004*/ 	.word	0x00000082


	//----- nvinfo : EIATTR_KPARAM_INFO
	.align		4
.L_7:
        /*0008*/ 	.byte	0x04, 0x17
        /*000a*/ 	.short	(.L_9 - .L_8)
.L_8:
        /*000c*/ 	.word	0x00000000
        /*0010*/ 	.short	0x000d
        /*0012*/ 	.short	0x0048
        /*0014*/ 	.byte	0x00, 0xf4, 0x21, 0x00


	//----- nvinfo : EIATTR_KPARAM_INFO
	.align		4
.L_9:
        /*0018*/ 	.byte	0x04, 0x17
        /*001a*/ 	.short	(.L_11 - .L_10)
.L_10:
        /*001c*/ 	.word	0x00000000
        /*0020*/ 	.short	0x000c
        /*0022*/ 	.short	0x0040
        /*0024*/ 	.byte	0x00, 0xf4, 0x21, 0x00


	//----- nvinfo : EIATTR_KPARAM_INFO
	.align		4
.L_11:
        /*0028*/ 	.byte	0x04, 0x17
        /*002a*/ 	.short	(.L_13 - .L_12)
.L_12:
        /*002c*/ 	.word	0x00000000
        /*0030*/ 	.short	0x000b
        /*0032*/ 	.short	0x0038
        /*0034*/ 	.byte	0x00, 0xf0, 0x11, 0x00


	//----- nvinfo : EIATTR_KPARAM_INFO
	.align		4
.L_13:
        /*0038*/ 	.byte	0x04, 0x17
        /*003a*/ 	.short	(.L_15 - .L_14)
.L_14:
        /*003c*/ 	.word	0x00000000
        /*0040*/ 	.short	0x000a
        /*0042*/ 	.short	0x0034
        /*0044*/ 	.byte	0x00, 0xf0, 0x11, 0x00


	//----- nvinfo : EIATTR_KPARAM_INFO
	.align		4
.L_15:
        /*0048*/ 	.byte	0x04, 0x17
        /*004a*/ 	.short	(.L_17 - .L_16)
.L_16:
        /*004c*/ 	.word	0x00000000
        /*0050*/ 	.short	0x0009
        /*0052*/ 	.short	0x0030
        /*0054*/ 	.byte	0x00, 0xf0, 0x11, 0x00


	//----- nvinfo : EIATTR_KPARAM_INFO
	.align		4
.L_17:
        /*0058*/ 	.byte	0x04, 0x17
        /*005a*/ 	.short	(.L_19 - .L_18)
.L_18:
        /*005c*/ 	.word	0x00000000
        /*0060*/ 	.short	0x0008
        /*0062*/ 	.short	0x002c
        /*0064*/ 	.byte	0x00, 0xf0, 0x11, 0x00


	//----- nvinfo : EIATTR_KPARAM_INFO
	.align		4
.L_19:
        /*0068*/ 	.byte	0x04, 0x17
        /*006a*/ 	.short	(.L_21 - .L_20)
.L_20:
        /*006c*/ 	.word	0x00000000
        /*0070*/ 	.short	0x0007
        /*0072*/ 	.short	0x0028
        /*0074*/ 	.byte	0x00, 0xf0, 0x11, 0x00


	//----- nvinfo : EIATTR_KPARAM_INFO
	.align		4
.L_21:
        /*0078*/ 	.byte	0x04, 0x17
        /*007a*/ 	.short	(.L_23 - .L_22)
.L_22:
        /*007c*/ 	.word	0x00000000
        /*0080*/ 	.short	0x0006
        /*0082*/ 	.short	0x0024
        /*0084*/ 	.byte	0x00, 0xf0, 0x11, 0x00


	//----- nvinfo : EIATTR_KPARAM_INFO
	.align		4
.L_23:
        /*0088*/ 	.byte	0x04, 0x17
        /*008a*/ 	.short	(.L_25 - .L_24)
.L_24:
        /*008c*/ 	.word	0x00000000
        /*0090*/ 	.short	0x0005
        /*0092*/ 	.short	0x0020
        /*0094*/ 	.byte	0x00, 0xf0, 0x11, 0x00


	//----- nvinfo : EIATTR_KPARAM_INFO
	.align		4
.L_25:
        /*0098*/ 	.byte	0x04, 0x17
        /*009a*/ 	.short	(.L_27 - .L_26)
.L_26:
        /*009c*/ 	.word	0x00000000
        /*00a0*/ 	.short	0x0004
        /*00a2*/ 	.short	0x001c
        /*00a4*/ 	.byte	0x00, 0xf0, 0x11, 0x00


	//----- nvinfo : EIATTR_KPARAM_INFO
	.align		4
.L_27:
        /*00a8*/ 	.byte	0x04, 0x17
        /*00aa*/ 	.short	(.L_29 - .L_28)
.L_28:
        /*00ac*/ 	.word	0x00000000
        /*00b0*/ 	.short	0x0003
        /*00b2*/ 	.short	0x0018
        /*00b4*/ 	.byte	0x00, 0xf0, 0x11, 0x00


	//----- nvinfo : EIATTR_KPARAM_INFO
	.align		4
.L_29:
        /*00b8*/ 	.byte	0x04, 0x17
        /*00ba*/ 	.short	(.L_31 - .L_30)
.L_30:
        /*00bc*/ 	.word	0x00000000
        /*00c0*/ 	.short	0x0002
        /*00c2*/ 	.short	0x0010
        /*00c4*/ 	.byte	0x00, 0xf4, 0x21, 0x00


	//----- nvinfo : EIATTR_KPARAM_INFO
	.align		4
.L_31:
        /*00c8*/ 	.byte	0x04, 0x17
        /*00ca*/ 	.short	(.L_33 - .L_32)
.L_32:
        /*00cc*/ 	.word	0x00000000
        /*00d0*/ 	.short	0x0001
        /*00d2*/ 	.short	0x0008
        /*00d4*/ 	.byte	0x00, 0xf4, 0x21, 0x00


	//----- nvinfo : EIATTR_KPARAM_INFO
	.align		4
.L_33:
        /*00d8*/ 	.byte	0x04, 0x17
        /*00da*/ 	.short	(.L_35 - .L_34)
.L_34:
        /*00dc*/ 	.word	0x00000000
        /*00e0*/ 	.short	0x0000
        /*00e2*/ 	.short	0x0000
        /*00e4*/ 	.byte	0x00, 0xf4, 0x21, 0x00


	//----- nvinfo : EIATTR_SPARSE_MMA_MASK
	.align		4
.L_35:
        /*00e8*/ 	.byte	0x03, 0x50
        /*00ea*/ 	.short	0x0000


	//----- nvinfo : EIATTR_MAXREG_COUNT
	.align		4
        /*00ec*/ 	.byte	0x03, 0x1b
        /*00ee*/ 	.short	0x00ff


	//----- nvinfo : EIATTR_NUM_BARRIERS
	.align		4
        /*00f0*/ 	.byte	0x02, 0x4c
        /*00f2*/ 	.byte	0x01
	.zero		1


	//----- nvinfo : EIATTR_MERCURY_ISA_VERSION
	.align		4
        /*00f4*/ 	.byte	0x03, 0x5f
        /*00f6*/ 	.short	0x0101


	//----- nvinfo : EIATTR_EXIT_INSTR_OFFSETS
	.align		4
        /*00f8*/ 	.byte	0x04, 0x1c
        /*00fa*/ 	.short	(.L_37 - .L_36)


	//   ....[0]....
.L_36:
        /*00fc*/ 	.word	0x00001b60


	//   ....[1]....
        /*0100*/ 	.word	0x00001b90


	//----- nvinfo : EIATTR_REQNTID
	.align		4
.L_37:
        /*0104*/ 	.byte	0x04, 0x10
        /*0106*/ 	.short	(.L_39 - .L_38)
.L_38:
        /*0108*/ 	.word	0x00000100
        /*010c*/ 	.word	0x00000001
        /*0110*/ 	.word	0x00000001


	//----- nvinfo : EIATTR_CBANK_PARAM_SIZE
	.align		4
.L_39:
        /*0114*/ 	.byte	0x03, 0x19
        /*0116*/ 	.short	0x0050


	//----- nvinfo : EIATTR_PARAM_CBANK
	.align		4
        /*0118*/ 	.byte	0x04, 0x0a
        /*011a*/ 	.short	(.L_41 - .L_40)
	.align		4
.L_40:
        /*011c*/ 	.word	index@(.nv.constant0.matmul_kernel)
        /*0120*/ 	.short	0x0210
        /*0122*/ 	.short	0x0050


	//----- nvinfo : EIATTR_SW_WAR
	.align		4
.L_41:
        /*0124*/ 	.byte	0x04, 0x36
        /*0126*/ 	.short	(.L_43 - .L_42)
.L_42:
        /*0128*/ 	.word	0x00000008
.L_43:


//--------------------- .nv.callgraph             --------------------------
	.section	.nv.callgraph,"",@"SHT_CUDA_CALLGRAPH"
	.align	4
	.sectionentsize	8
	.align		4
        /*0000*/ 	.word	0x00000000
	.align		4
        /*0004*/ 	.word	0xffffffff
	.align		4
        /*0008*/ 	.word	0x00000000
	.align		4
        /*000c*/ 	.word	0xfffffffe
	.align		4
        /*0010*/ 	.word	0x00000000
	.align		4
        /*0014*/ 	.word	0xfffffffd
	.align		4
        /*0018*/ 	.word	0x00000000
	.align		4
        /*001c*/ 	.word	0xfffffffc


//--------------------- .text.matmul_kernel       --------------------------
	.section	.text.matmul_kernel,"ax",@progbits
	.align	128
        .global         matmul_kernel
        .type           matmul_kernel,@function
        .size           matmul_kernel,(.L_x_3 - matmul_kernel)
        .other          matmul_kernel,@"STO_CUDA_ENTRY STV_DEFAULT"
matmul_kernel:
.text.matmul_kernel:
[----:B------:R-:W-:Y:S08]  /*0000*/  LDC R1, c[0x0][0x28] ;  /* 0x00000a00ff017b82 */ /* 0x000ff00000000800 */
[----:B------:R-:W0:Y:S01]  /*0010*/  LDC.64 R10, c[0x0][0x228] ;  /* 0x00008a00ff0a7b82 */ /* 0x000e220000000a00 */
[----:B------:R-:W1:Y:S01]  /*0020*/  S2R R5, SR_CTAID.X ;  /* 0x0000000000057919 */ /* 0x000e620000002500 */
[----:B------:R-:W-:Y:S01]  /*0030*/  ULDC.64 UR16, c[0x0][0x208] ;  /* 0x0000820000107ab9 */ /* 0x000fe20000000a00 */
[----:B------:R-:W-:-:S02]  /*0040*/  CS2R R24, SRZ ;  /* 0x0000000000187805 */ /* 0x000fc4000001ff00 */
[----:B------:R-:W-:-:S03]  /*0050*/  CS2R R26, SRZ ;  /* 0x00000000001a7805 */ /* 0x000fc6000001ff00 */
[----:B------:R-:W2:Y:S01]  /*0060*/  S2UR UR12, SR_CgaCtaId ;  /* 0x00000000000c79c3 */ /* 0x000ea20000008800 */
[----:B0-----:R-:W-:-:S05]  /*0070*/  VIADD R0, R11, 0xf ;  /* 0x0000000f0b007836 */ /* 0x001fca0000000000 */
[----:B------:R-:W-:-:S04]  /*0080*/  SHF.R.S32.HI R3, RZ, 0x1f, R0 ;  /* 0x0000001fff037819 */ /* 0x000fc80000011400 */
[----:B------:R-:W-:Y:S02]  /*0090*/  LEA.HI R3, R3, R0, RZ, 0x4 ;  /* 0x0000000003037211 */ /* 0x000fe400078f20ff */
[----:B-1----:R-:W-:Y:S02]  /*00a0*/  IABS R8, R5 ;  /* 0x0000000500087213 */ /* 0x002fe40000000000 */
[----:B------:R-:W-:-:S05]  /*00b0*/  SHF.R.S32.HI R3, RZ, 0x4, R3 ;  /* 0x00000004ff037819 */ /* 0x000fca0000011403 */
[----:B------:R-:W-:-:S05]  /*00c0*/  IMAD.SHL.U32 R4, R3, 0x8, RZ ;  /* 0x0000000803047824 */ /* 0x000fca00078e00ff */
[-C--:B------:R-:W-:Y:S02]  /*00d0*/  IABS R7, R4.reuse ;  /* 0x0000000400077213 */ /* 0x080fe40000000000 */
[----:B------:R-:W-:Y:S02]  /*00e0*/  IABS R12, R4 ;  /* 0x00000004000c7213 */ /* 0x000fe40000000000 */
[----:B------:R-:W0:Y:S08]  /*00f0*/  I2F.RP R0, R7 ;  /* 0x0000000700007306 */ /* 0x000e300000209400 */
[----:B0-----:R-:W0:Y:S02]  /*0100*/  MUFU.RCP R0, R0 ;  /* 0x0000000000007308 */ /* 0x001e240000001000 */
[----:B0-----:R-:W-:-:S02]  /*0110*/  VIADD R2, R0, 0xffffffe ;  /* 0x0ffffffe00027836 */ /* 0x001fc40000000000 */
[----:B------:R-:W-:-:S04]  /*0120*/  IMAD.MOV R0, RZ, RZ, -R12 ;  /* 0x000000ffff007224 */ /* 0x000fc800078e0a0c */
[----:B------:R0:W1:Y:S02]  /*0130*/  F2I.FTZ.U32.TRUNC.NTZ R3, R2 ;  /* 0x0000000200037305 */ /* 0x000064000021f000 */
[----:B0-----:R-:W-:Y:S02]  /*0140*/  IMAD.MOV.U32 R2, RZ, RZ, RZ ;  /* 0x000000ffff027224 */ /* 0x001fe400078e00ff */
[----:B-1----:R-:W-:-:S04]  /*0150*/  IMAD.MOV R6, RZ, RZ, -R3 ;  /* 0x000000ffff067224 */ /* 0x002fc800078e0a03 */
[----:B------:R-:W-:Y:S02]  /*0160*/  IMAD R9, R6, R7, RZ ;  /* 0x0000000706097224 */ /* 0x000fe400078e02ff */
[----:B------:R-:W-:Y:S02]  /*0170*/  IMAD.MOV.U32 R6, RZ, RZ, R8 ;  /* 0x000000ffff067224 */ /* 0x000fe400078e0008 */
[----:B------:R-:W-:-:S06]  /*0180*/  IMAD.HI.U32 R3, R3, R9, R2 ;  /* 0x0000000903037227 */ /* 0x000fcc00078e0002 */
[----:B------:R-:W-:-:S04]  /*0190*/  IMAD.HI.U32 R3, R3, R6, RZ ;  /* 0x0000000603037227 */ /* 0x000fc800078e00ff */
[----:B------:R-:W-:-:S05]  /*01a0*/  IMAD R0, R3, R0, R6 ;  /* 0x0000000003007224 */ /* 0x000fca00078e0206 */
[----:B------:R-:W-:-:S13]  /*01b0*/  ISETP.GT.U32.AND P1, PT, R7, R0, PT ;  /* 0x000000000700720c */ /* 0x000fda0003f24070 */
[----:B------:R-:W-:Y:S02]  /*01c0*/  @!P1 IMAD.IADD R0, R0, 0x1, -R7 ;  /* 0x0000000100009824 */ /* 0x000fe400078e0a07 */
[----:B------:R-:W-:Y:S01]  /*01d0*/  @!P1 VIADD R3, R3, 0x1 ;  /* 0x0000000103039836 */ /* 0x000fe20000000000 */
[----:B------:R-:W-:Y:S02]  /*01e0*/  ISETP.NE.AND P1, PT, R4, RZ, PT ;  /* 0x000000ff0400720c */ /* 0x000fe40003f25270 */
[----:B------:R-:W-:Y:S02]  /*01f0*/  ISETP.GE.U32.AND P0, PT, R0, R7, PT ;  /* 0x000000070000720c */ /* 0x000fe40003f06070 */
[----:B------:R-:W-:-:S04]  /*0200*/  LOP3.LUT R0, R5, R4, RZ, 0x3c, !PT ;  /* 0x0000000405007212 */ /* 0x000fc800078e3cff */
[----:B------:R-:W-:Y:S01]  /*0210*/  ISETP.GE.AND P2, PT, R0, RZ, PT ;  /* 0x000000ff0000720c */ /* 0x000fe20003f46270 */
[----:B------:R-:W-:-:S06]  /*0220*/  VIADD R0, R10, 0x7f ;  /* 0x0000007f0a007836 */ /* 0x000fcc0000000000 */
[----:B------:R-:W-:-:S04]  /*0230*/  @P0 VIADD R3, R3, 0x1 ;  /* 0x0000000103030836 */ /* 0x000fc80000000000 */
[----:B------:R-:W-:Y:S01]  /*0240*/  IMAD.MOV.U32 R2, RZ, RZ, R3 ;  /* 0x000000ffff027224 */ /* 0x000fe200078e0003 */
[----:B------:R-:W-:-:S03]  /*0250*/  SHF.R.S32.HI R3, RZ, 0x1f, R0 ;  /* 0x0000001fff037819 */ /* 0x000fc60000011400 */
[----:B------:R-:W-:Y:S01]  /*0260*/  @!P2 IMAD.MOV R2, RZ, RZ, -R2 ;  /* 0x000000ffff02a224 */ /* 0x000fe200078e0a02 */
[----:B------:R-:W-:Y:S02]  /*0270*/  @!P1 LOP3.LUT R2, RZ, R4, RZ, 0x33, !PT ;  /* 0x00000004ff029212 */ /* 0x000fe400078e33ff */
[----:B------:R-:W-:-:S03]  /*0280*/  LEA.HI R3, R3, R0, RZ, 0x7 ;  /* 0x0000000003037211 */ /* 0x000fc600078f38ff */
[----:B------:R-:W-:Y:S02]  /*0290*/  IMAD.SHL.U32 R6, R2, 0x8, RZ ;  /* 0x0000000802067824 */ /* 0x000fe400078e00ff */
[----:B------:R-:W-:-:S03]  /*02a0*/  IMAD.MOV R2, RZ, RZ, -R2 ;  /* 0x000000ffff027224 */ /* 0x000fc600078e0a02 */
[----:B------:R-:W-:Y:S01]  /*02b0*/  LEA.HI.SX32 R3, R3, -R6, 0x19 ;  /* 0x8000000603037211 */ /* 0x000fe200078fcaff */
[----:B------:R-:W-:-:S03]  /*02c0*/  IMAD R13, R4, R2, R5 ;  /* 0x00000002040d7224 */ /* 0x000fc600078e0205 */
[----:B------:R-:W-:-:S04]  /*02d0*/  VIMNMX R8, R3, 0x8, PT ;  /* 0x0000000803087848 */ /* 0x000fc80003fe0100 */
[-C--:B------:R-:W-:Y:S02]  /*02e0*/  IABS R7, R8.reuse ;  /* 0x0000000800077213 */ /* 0x080fe40000000000 */
[----:B------:R-:W-:Y:S02]  /*02f0*/  IABS R4, R8 ;  /* 0x0000000800047213 */ /* 0x000fe40000000000 */
[----:B------:R-:W0:Y:S01]  /*0300*/  I2F.RP R0, R7 ;  /* 0x0000000700007306 */ /* 0x000e220000209400 */
[C---:B------:R-:W-:Y:S02]  /*0310*/  R2UR UR5, R8.reuse ;  /* 0x00000000080572ca */ /* 0x040fe400000e0000 */
[----:B------:R-:W-:-:S11]  /*0320*/  R2UR UR6, R8 ;  /* 0x00000000080672ca */ /* 0x000fd600000e0000 */
[----:B------:R-:W-:Y:S01]  /*0330*/  UISETP.NE.AND UP0, UPT, UR5, URZ, UPT ;  /* 0x0000003f0500728c */ /* 0x000fe2000bf05270 */
[----:B0-----:R-:W0:Y:S02]  /*0340*/  MUFU.RCP R0, R0 ;  /* 0x0000000000007308 */ /* 0x001e240000001000 */
[----:B0-----:R-:W-:Y:S02]  /*0350*/  VIADD R3, R0, 0xffffffe ;  /* 0x0ffffffe00037836 */ /* 0x001fe40000000000 */
[----:B------:R-:W-:-:S04]  /*0360*/  IMAD.MOV R0, RZ, RZ, -R4 ;  /* 0x000000ffff007224 */ /* 0x000fc800078e0a04 */
[----:B------:R-:W0:Y:S02]  /*0370*/  F2I.FTZ.U32.TRUNC.NTZ R3, R3 ;  /* 0x0000000300037305 */ /* 0x000e24000021f000 */
[----:B0-----:R-:W-:-:S04]  /*0380*/  IMAD.MOV R9, RZ, RZ, -R3 ;  /* 0x000000ffff097224 */ /* 0x001fc800078e0a03 */
[----:B------:R-:W-:Y:S01]  /*0390*/  IMAD.MOV.U32 R2, RZ, RZ, R9 ;  /* 0x000000ffff027224 */ /* 0x000fe200078e0009 */
[----:B------:R-:W-:-:S03]  /*03a0*/  IABS R9, R13 ;  /* 0x0000000d00097213 */ /* 0x000fc60000000000 */
[----:B------:R-:W-:Y:S02]  /*03b0*/  IMAD R5, R2, R7, RZ ;  /* 0x0000000702057224 */ /* 0x000fe400078e02ff */
[----:B------:R-:W-:-:S04]  /*03c0*/  IMAD.MOV.U32 R2, RZ, RZ, RZ ;  /* 0x000000ffff027224 */ /* 0x000fc800078e00ff */
[----:B------:R-:W-:Y:S02]  /*03d0*/  IMAD.HI.U32 R2, R3, R5, R2 ;  /* 0x0000000503027227 */ /* 0x000fe400078e0002 */
[----:B------:R-:W0:Y:S04]  /*03e0*/  LDC R5, c[0x0][0x230] ;  /* 0x00008c00ff057b82 */ /* 0x000e280000000800 */
[----:B------:R-:W-:-:S04]  /*03f0*/  IMAD.HI.U32 R2, R2, R9, RZ ;  /* 0x0000000902027227 */ /* 0x000fc800078e00ff */
[----:B------:R-:W-:-:S05]  /*0400*/  IMAD R0, R2, R0, R9 ;  /* 0x0000000002007224 */ /* 0x000fca00078e0209 */
[----:B------:R-:W-:Y:S01]  /*0410*/  ISETP.GT.U32.AND P1, PT, R7, R0, PT ;  /* 0x000000000700720c */ /* 0x000fe20003f24070 */
[----:B0-----:R-:W-:-:S12]  /*0420*/  VIADD R5, R5, 0x1f ;  /* 0x0000001f05057836 */ /* 0x001fd80000000000 */
[----:B------:R-:W-:Y:S02]  /*0430*/  @!P1 IMAD.IADD R0, R0, 0x1, -R7 ;  /* 0x0000000100009824 */ /* 0x000fe400078e0a07 */
[----:B------:R-:W-:-:S03]  /*0440*/  @!P1 VIADD R2, R2, 0x1 ;  /* 0x0000000102029836 */ /* 0x000fc60000000000 */
[----:B------:R-:W-:Y:S02]  /*0450*/  ISETP.GE.U32.AND P0, PT, R0, R7, PT ;  /* 0x000000070000720c */ /* 0x000fe40003f06070 */
[----:B------:R-:W-:-:S04]  /*0460*/  LOP3.LUT R0, R13, R8, RZ, 0x3c, !PT ;  /* 0x000000080d007212 */ /* 0x000fc800078e3cff */
[----:B------:R-:W-:Y:S02]  /*0470*/  ISETP.GE.AND P2, PT, R0, RZ, PT ;  /* 0x000000ff0000720c */ /* 0x000fe40003f46270 */
[----:B------:R-:W0:Y:S05]  /*0480*/  S2R R0, SR_TID.X ;  /* 0x0000000000007919 */ /* 0x000e2a0000002100 */
[----:B------:R-:W-:Y:S01]  /*0490*/  @P0 VIADD R2, R2, 0x1 ;  /* 0x0000000102020836 */ /* 0x000fe20000000000 */
[----:B------:R-:W-:-:S05]  /*04a0*/  ISETP.GE.AND P0, PT, R5, 0x20, PT ;  /* 0x000000200500780c */ /* 0x000fca0003f06270 */
[----:B------:R-:W-:-:S05]  /*04b0*/  @!P2 IMAD.MOV R2, RZ, RZ, -R2 ;  /* 0x000000ffff02a224 */ /* 0x000fca00078e0a02 */
[----:B------:R-:W-:-:S09]  /*04c0*/  R2UR UR4, R2 ;  /* 0x00000000020472ca */ /* 0x000fd200000e0000 */
[----:B------:R-:W-:-:S04]  /*04d0*/  @!UP0 ULOP3.LUT UR4, URZ, UR6, URZ, 0x33, !UPT ;  /* 0x000000063f048292 */ /* 0x000fc8000f8e333f */
[----:B------:R-:W-:Y:S02]  /*04e0*/  UIADD3 UR5, -UR4, URZ, URZ ;  /* 0x0000003f04057290 */ /* 0x000fe4000fffe13f */
[----:B------:R-:W-:Y:S01]  /*04f0*/  USHF.L.U32 UR13, UR4, 0x4, URZ ;  /* 0x00000004040d7899 */ /* 0x000fe2000800063f */
[----:B0-----:R-:W-:Y:S02]  /*0500*/  LOP3.LUT R3, R0, 0x7f, RZ, 0xc0, !PT ;  /* 0x0000007f00037812 */ /* 0x001fe400078ec0ff */
[----:B------:R-:W-:Y:S01]  /*0510*/  SHF.R.U32.HI R4, RZ, 0x7, R0 ;  /* 0x00000007ff047819 */ /* 0x000fe20000011600 */
[----:B------:R-:W-:Y:S01]  /*0520*/  IMAD R2, R8, UR5, R13 ;  /* 0x0000000508027c24 */ /* 0x000fe2000f8e020d */
[----:B------:R-:W-:Y:S02]  /*0530*/  UMOV UR5, 0x400 ;  /* 0x0000040000057882 */ /* 0x000fe40000000000 */
[----:B--2---:R-:W-:Y:S01]  /*0540*/  ULEA UR12, UR12, UR5, 0x18 ;  /* 0x000000050c0c7291 */ /* 0x004fe2000f8ec03f */
[----:B------:R-:W-:Y:S01]  /*0550*/  IMAD.IADD R2, R6, 0x1, R2 ;  /* 0x0000000106027824 */ /* 0x000fe200078e0202 */
[----:B------:R-:W-:-:S03]  /*0560*/  SGXT.U32 R4, R4, 0x1 ;  /* 0x000000010404781a */ /* 0x000fc60000000000 */
[----:B------:R-:W-:Y:S01]  /*0570*/  IMAD R2, R2, 0x80, R3 ;  /* 0x0000008002027824 */ /* 0x000fe200078e0203 */
[----:B------:R-:W-:Y:S01]  /*0580*/  LOP3.LUT R3, R0, 0xff, RZ, 0xc0, !PT ;  /* 0x000000ff00037812 */ /* 0x000fe200078ec0ff */
[----:B------:R-:W-:Y:S06]  /*0590*/  @!P0 BRA `(.L_x_0) ;  /* 0x0000001000508947 */ /* 0x000fec0003800000 */
[----:B------:R-:W-:Y:S01]  /*05a0*/  IABS R14, R10 ;  /* 0x0000000a000e7213 */ /* 0x000fe20000000000 */
[----:B------:R-:W-:Y:S01]  /*05b0*/  ULDC UR6, c[0x0][0x234] ;  /* 0x00008d0000067ab9 */ /* 0x000fe20000000800 */
[----:B------:R-:W-:Y:S02]  /*05c0*/  IABS R17, R11 ;  /* 0x0000000b00117213 */ /* 0x000fe40000000000 */
[----:B------:R-:W-:Y:S01]  /*05d0*/  CS2R R24, SRZ ;  /* 0x0000000000187805 */ /* 0x000fe2000001ff00 */
[----:B------:R-:W0:Y:S01]  /*05e0*/  I2F.RP R13, R14 ;  /* 0x0000000e000d7306 */ /* 0x000e220000209400 */
[----:B------:R-:W-:Y:S02]  /*05f0*/  SHF.R.U32.HI R6, RZ, 0x5, R0 ;  /* 0x00000005ff067819 */ /* 0x000fe40000011600 */
[----:B------:R-:W-:Y:S02]  /*0600*/  CS2R R26, SRZ ;  /* 0x00000000001a7805 */ /* 0x000fe4000001ff00 */
[----:B------:R-:W-:-:S02]  /*0610*/  LOP3.LUT P3, RZ, R0, 0x80, RZ, 0xc0, !PT ;  /* 0x0000008000ff7812 */ /* 0x000fc4000786c0ff */
[----:B------:R-:W-:Y:S02]  /*0620*/  CS2R R28, SRZ ;  /* 0x00000000001c7805 */ /* 0x000fe4000001ff00 */
[----:B------:R-:W-:Y:S02]  /*0630*/  R2UR UR15, R6 ;  /* 0x00000000060f72ca */ /* 0x000fe400000e0000 */
[----:B------:R-:W-:Y:S02]  /*0640*/  CS2R R30, SRZ ;  /* 0x00000000001e7805 */ /* 0x000fe4000001ff00 */
[C---:B------:R-:W-:Y:S01]  /*0650*/  LOP3.LUT R20, R4.reuse, 0x1e, RZ, 0xfc, !PT ;  /* 0x0000001e04147812 */ /* 0x040fe200078efcff */
[----:B------:R-:W1:Y:S01]  /*0660*/  I2F.RP R12, R17 ;  /* 0x00000011000c7306 */ /* 0x000e620000209400 */
[C---:B------:R-:W-:Y:S01]  /*0670*/  LOP3.LUT R21, R4.reuse, 0x1c, RZ, 0xfc, !PT ;  /* 0x0000001c04157812 */ /* 0x040fe200078efcff */
[----:B------:R-:W-:Y:S01]  /*0680*/  UMOV UR10, 0xfffffffe ;  /* 0xfffffffe000a7882 */ /* 0x000fe20000000000 */
[C---:B------:R-:W-:Y:S01]  /*0690*/  LOP3.LUT R22, R4.reuse, 0x1a, RZ, 0xfc, !PT ;  /* 0x0000001a04167812 */ /* 0x040fe200078efcff */
[----:B------:R-:W-:Y:S01]  /*06a0*/  UMOV UR11, 0x7fffffdf ;  /* 0x7fffffdf000b7882 */ /* 0x000fe20000000000 */
[C---:B------:R-:W-:Y:S01]  /*06b0*/  LOP3.LUT R23, R4.reuse, 0x18, RZ, 0xfc, !PT ;  /* 0x0000001804177812 */ /* 0x040fe200078efcff */
[----:B------:R-:W-:Y:S01]  /*06c0*/  ULDC UR14, c[0x0][0x230] ;  /* 0x00008c00000e7ab9 */ /* 0x000fe20000000800 */
[C---:B------:R-:W-:Y:S01]  /*06d0*/  LOP3.LUT R32, R4.reuse, 0x16, RZ, 0xfc, !PT ;  /* 0x0000001604207812 */ /* 0x040fe200078efcff */
[----:B0-----:R-:W0:Y:S01]  /*06e0*/  MUFU.RCP R13, R13 ;  /* 0x0000000d000d7308 */ /* 0x001e220000001000 */
[C---:B------:R-:W-:Y:S01]  /*06f0*/  LOP3.LUT R33, R4.reuse, 0x14, RZ, 0xfc, !PT ;  /* 0x0000001404217812 */ /* 0x040fe200078efcff */
[----:B------:R-:W-:Y:S01]  /*0700*/  ULOP3.LUT UR5, UR13, 0x7, UR15, 0xf8, !UPT ;  /* 0x000000070d057892 */ /* 0x000fe2000f8ef80f */
[----:B------:R-:W-:-:S02]  /*0710*/  LOP3.LUT R38, R4, 0x12, RZ, 0xfc, !PT ;  /* 0x0000001204267812 */ /* 0x000fc400078efcff */
[C---:B------:R-:W-:Y:S01]  /*0720*/  LOP3.LUT R39, R4.reuse, 0x10, RZ, 0xfc, !PT ;  /* 0x0000001004277812 */ /* 0x040fe200078efcff */
[----:B------:R-:W-:Y:S01]  /*0730*/  ULOP3.LUT UR4, UR5, 0x8, URZ, 0xfc, !UPT ;  /* 0x0000000805047892 */ /* 0x000fe2000f8efc3f */
[C---:B------:R-:W-:Y:S01]  /*0740*/  LOP3.LUT R40, R4.reuse, 0xe, RZ, 0xfc, !PT ;  /* 0x0000000e04287812 */ /* 0x040fe200078efcff */
[----:B-1----:R-:W1:Y:S01]  /*0750*/  MUFU.RCP R12, R12 ;  /* 0x0000000c000c7308 */ /* 0x002e620000001000 */
[C---:B------:R-:W-:Y:S02]  /*0760*/  LOP3.LUT R41, R4.reuse, 0xc, RZ, 0xfc, !PT ;  /* 0x0000000c04297812 */ /* 0x040fe400078efcff */
[C---:B------:R-:W-:Y:S02]  /*0770*/  LOP3.LUT R42, R4.reuse, 0xa, RZ, 0xfc, !PT ;  /* 0x0000000a042a7812 */ /* 0x040fe400078efcff */
[C---:B------:R-:W-:Y:S02]  /*0780*/  LOP3.LUT R43, R4.reuse, 0x8, RZ, 0xfc, !PT ;  /* 0x00000008042b7812 */ /* 0x040fe400078efcff */
[----:B------:R-:W-:Y:S01]  /*0790*/  LOP3.LUT R44, R4, 0x6, RZ, 0xfc, !PT ;  /* 0x00000006042c7812 */ /* 0x000fe200078efcff */
[----:B0-----:R-:W-:-:S04]  /*07a0*/  VIADD R8, R13, 0xffffffe ;  /* 0x0ffffffe0d087836 */ /* 0x001fc80000000000 */
[----:B------:R0:W2:Y:S01]  /*07b0*/  F2I.FTZ.U32.TRUNC.NTZ R9, R8 ;  /* 0x0000000800097305 */ /* 0x0000a2000021f000 */
[----:B-1----:R-:W-:Y:S01]  /*07c0*/  VIADD R6, R12, 0xffffffe ;  /* 0x0ffffffe0c067836 */ /* 0x002fe20000000000 */
[----:B------:R-:W-:-:S06]  /*07d0*/  IABS R12, R2 ;  /* 0x00000002000c7213 */ /* 0x000fcc0000000000 */
[----:B------:R1:W3:Y:S01]  /*07e0*/  F2I.FTZ.U32.TRUNC.NTZ R7, R6 ;  /* 0x0000000600077305 */ /* 0x0002e2000021f000 */
[----:B0-----:R-:W-:Y:S02]  /*07f0*/  IMAD.MOV.U32 R8, RZ, RZ, RZ ;  /* 0x000000ffff087224 */ /* 0x001fe400078e00ff */
[----:B--2---:R-:W-:Y:S02]  /*0800*/  IMAD.MOV R15, RZ, RZ, -R9 ;  /* 0x000000ffff0f7224 */ /* 0x004fe400078e0a09 */
[----:B-1----:R-:W-:Y:S02]  /*0810*/  IMAD.U32 R6, RZ, RZ, UR4 ;  /* 0x00000004ff067e24 */ /* 0x002fe4000f8e00ff */
[----:B------:R-:W-:-:S03]  /*0820*/  IMAD R13, R15, R14, RZ ;  /* 0x0000000e0f0d7224 */ /* 0x000fc600078e02ff */
[----:B------:R-:W-:Y:S01]  /*0830*/  IABS R15, R6 ;  /* 0x00000006000f7213 */ /* 0x000fe20000000000 */
[----:B------:R-:W-:-:S04]  /*0840*/  IMAD.HI.U32 R8, R9, R13, R8 ;  /* 0x0000000d09087227 */ /* 0x000fc800078e0008 */
[----:B------:R-:W-:Y:S02]  /*0850*/  IMAD.MOV.U32 R13, RZ, RZ, R12 ;  /* 0x000000ffff0d7224 */ /* 0x000fe400078e000c */
[----:B---3--:R-:W-:Y:S02]  /*0860*/  IMAD.MOV R16, RZ, RZ, -R7 ;  /* 0x000000ffff107224 */ /* 0x008fe400078e0a07 */
[----:B------:R-:W-:-:S04]  /*0870*/  IMAD.HI.U32 R8, R8, R13, RZ ;  /* 0x0000000d08087227 */ /* 0x000fc800078e00ff */
[----:B------:R-:W-:Y:S02]  /*0880*/  IMAD R9, R16, R17, RZ ;  /* 0x0000001110097224 */ /* 0x000fe400078e02ff */
[----:B------:R-:W-:Y:S01]  /*0890*/  IMAD.MOV.U32 R6, RZ, RZ, RZ ;  /* 0x000000ffff067224 */ /* 0x000fe200078e00ff */
[----:B------:R-:W0:Y:S01]  /*08a0*/  LDC R16, c[0x0][0x23c] ;  /* 0x00008f00ff107b82 */ /* 0x000e220000000800 */
[----:B------:R-:W-:Y:S02]  /*08b0*/  IMAD.U32 R12, RZ, RZ, UR5 ;  /* 0x00000005ff0c7e24 */ /* 0x000fe4000f8e00ff */
[----:B------:R-:W-:Y:S02]  /*08c0*/  IMAD.MOV R8, RZ, RZ, -R8 ;  /* 0x000000ffff087224 */ /* 0x000fe400078e0a08 */
[----:B------:R-:W-:Y:S01]  /*08d0*/  IMAD.HI.U32 R6, R7, R9, R6 ;  /* 0x0000000907067227 */ /* 0x000fe200078e0006 */
[----:B------:R-:W-:-:S03]  /*08e0*/  IABS R12, R12 ;  /* 0x0000000c000c7213 */ /* 0x000fc60000000000 */
[C---:B------:R-:W-:Y:S02]  /*08f0*/  IMAD R13, R14.reuse, R8, R13 ;  /* 0x000000080e0d7224 */ /* 0x040fe400078e020d */
[----:B------:R-:W-:Y:S01]  /*0900*/  IMAD.MOV.U32 R9, RZ, RZ, R15 ;  /* 0x000000ffff097224 */ /* 0x000fe200078e000f */
[----:B------:R-:W-:Y:S02]  /*0910*/  SHF.R.U32.HI R15, RZ, 0x2, R0 ;  /* 0x00000002ff0f7819 */ /* 0x000fe40000011600 */
[----:B------:R-:W-:Y:S01]  /*0920*/  ISETP.GT.U32.AND P0, PT, R14, R13, PT ;  /* 0x0000000d0e00720c */ /* 0x000fe20003f04070 */
[----:B------:R-:W-:-:S04]  /*0930*/  IMAD.HI.U32 R7, R6, R9, RZ ;  /* 0x0000000906077227 */ /* 0x000fc800078e00ff */
[----:B------:R-:W-:-:S04]  /*0940*/  IMAD.HI.U32 R6, R6, R12, RZ ;  /* 0x0000000c06067227 */ /* 0x000fc800078e00ff */
[----:B------:R-:W-:Y:S01]  /*0950*/  IMAD.MOV R8, RZ, RZ, -R7 ;  /* 0x000000ffff087224 */ /* 0x000fe200078e0a07 */
[----:B------:R-:W-:Y:S01]  /*0960*/  SEL R7, RZ, 0x90, !P3 ;  /* 0x00000090ff077807 */ /* 0x000fe20005800000 */
[----:B------:R-:W-:Y:S01]  /*0970*/  IMAD.MOV R6, RZ, RZ, -R6 ;  /* 0x000000ffff067224 */ /* 0x000fe200078e0a06 */
[----:B------:R-:W-:Y:S01]  /*0980*/  ISETP.GE.AND P3, PT, R2, RZ, PT ;  /* 0x000000ff0200720c */ /* 0x000fe20003f66270 */
[C---:B------:R-:W-:Y:S01]  /*0990*/  IMAD R9, R17.reuse, R8, R9 ;  /* 0x0000000811097224 */ /* 0x040fe200078e0209 */
[----:B------:R-:W-:Y:S01]  /*09a0*/  SHF.R.S32.HI R8, RZ, 0x1f, R5 ;  /* 0x0000001fff087819 */ /* 0x000fe20000011405 */
[----:B------:R-:W-:Y:S02]  /*09b0*/  IMAD R12, R17, R6, R12 ;  /* 0x00000006110c7224 */ /* 0x000fe400078e020c */
[----:B------:R-:W-:Y:S01]  /*09c0*/  @!P0 IMAD.IADD R13, R13, 0x1, -R14 ;  /* 0x000000010d0d8824 */ /* 0x000fe200078e0a0e */
[C---:B------:R-:W-:Y:S01]  /*09d0*/  ISETP.GT.U32.AND P0, PT, R17.reuse, R9, PT ;  /* 0x000000091100720c */ /* 0x040fe20003f04070 */
[----:B------:R-:W-:Y:S01]  /*09e0*/  IMAD.SHL.U32 R6, R0, 0x2, RZ ;  /* 0x0000000200067824 */ /* 0x000fe200078e00ff */
[----:B------:R-:W-:Y:S01]  /*09f0*/  ISETP.GT.U32.AND P1, PT, R17, R12, PT ;  /* 0x0000000c1100720c */ /* 0x000fe20003f24070 */
[----:B0-----:R-:W-:Y:S01]  /*0a00*/  IMAD.SHL.U32 R19, R16, 0x20, RZ ;  /* 0x0000002010137824 */ /* 0x001fe200078e00ff */
[----:B------:R-:W-:-:S02]  /*0a10*/  ISETP.GT.U32.AND P2, PT, R14, R13, PT ;  /* 0x0000000d0e00720c */ /* 0x000fc40003f44070 */
[----:B------:R-:W-:Y:S01]  /*0a20*/  LOP3.LUT R7, R7, 0x7e, R6, 0x78, !PT ;  /* 0x0000007e07077812 */ /* 0x000fe200078e7806 */
[----:B------:R-:W-:Y:S01]  /*0a30*/  IMAD.SHL.U32 R6, R0, 0x40, RZ ;  /* 0x0000004000067824 */ /* 0x000fe200078e00ff */
[----:B------:R-:W-:-:S04]  /*0a40*/  LEA.HI R8, R8, R5, RZ, 0x5 ;  /* 0x0000000508087211 */ /* 0x000fc800078f28ff */
[----:B------:R-:W-:Y:S01]  /*0a50*/  LOP3.LUT R6, R7, 0x1000, R6, 0xf8, !PT ;  /* 0x0000100007067812 */ /* 0x000fe200078ef806 */
[--C-:B------:R-:W-:Y:S01]  /*0a60*/  @!P0 IMAD.IADD R9, R9, 0x1, -R17.reuse ;  /* 0x0000000109098824 */ /* 0x100fe200078e0a11 */
[----:B------:R-:W-:Y:S01]  /*0a70*/  ISETP.NE.AND P0, PT, R10, RZ, PT ;  /* 0x000000ff0a00720c */ /* 0x000fe20003f05270 */
[----:B------:R-:W-:Y:S01]  /*0a80*/  @!P1 IMAD.IADD R12, R12, 0x1, -R17 ;  /* 0x000000010c0c9824 */ /* 0x000fe200078e0a11 */
[----:B------:R-:W-:Y:S01]  /*0a90*/  LOP3.LUT R7, R0, 0x1f, RZ, 0xc0, !PT ;  /* 0x0000001f00077812 */ /* 0x000fe200078ec0ff */
[----:B------:R-:W-:Y:S01]  /*0aa0*/  @!P2 IMAD.IADD R13, R13, 0x1, -R14 ;  /* 0x000000010d0da824 */ /* 0x000fe200078e0a0e */
[----:B------:R-:W-:Y:S01]  /*0ab0*/  ISETP.GT.U32.AND P1, PT, R17, R9, PT ;  /* 0x000000091100720c */ /* 0x000fe20003f24070 */
[----:B------:R-:W-:Y:S01]  /*0ac0*/  IMAD.SHL.U32 R14, R3, 0x2, RZ ;  /* 0x00000002030e7824 */ /* 0x000fe200078e00ff */
[----:B------:R-:W-:Y:S01]  /*0ad0*/  ISETP.GT.U32.AND P2, PT, R17, R12, PT ;  /* 0x0000000c1100720c */ /* 0x000fe20003f44070 */
[----:B------:R-:W-:Y:S01]  /*0ae0*/  @!P3 IMAD.MOV R13, RZ, RZ, -R13 ;  /* 0x000000ffff0db224 */ /* 0x000fe200078e0a0d */
[----:B------:R-:W-:Y:S01]  /*0af0*/  SHF.R.S32.HI R8, RZ, 0x5, R8 ;  /* 0x00000005ff087819 */ /* 0x000fe20000011408 */
[----:B------:R-:W-:Y:S01]  /*0b00*/  IMAD R56, R7, R16, RZ ;  /* 0x0000001007387224 */ /* 0x000fe200078e02ff */
[----:B------:R-:W-:-:S02]  /*0b10*/  LOP3.LUT R5, R14, 0x30, R15, 0x78, !PT ;  /* 0x000000300e057812 */ /* 0x000fc400078e780f */
[----:B------:R-:W-:Y:S02]  /*0b20*/  LOP3.LUT R15, R6, 0x20, RZ, 0x3c, !PT ;  /* 0x00000020060f7812 */ /* 0x000fe400078e3cff */
[----:B------:R-:W-:Y:S02]  /*0b30*/  @!P0 LOP3.LUT R13, RZ, R10, RZ, 0x33, !PT ;  /* 0x0000000aff0d8212 */ /* 0x000fe400078e33ff */
[----:B------:R-:W-:Y:S01]  /*0b40*/  ISETP.NE.AND P0, PT, R11, RZ, PT ;  /* 0x000000ff0b00720c */ /* 0x000fe20003f05270 */
[--C-:B------:R-:W-:Y:S01]  /*0b50*/  @!P1 IMAD.IADD R9, R9, 0x1, -R17.reuse ;  /* 0x0000000109099824 */ /* 0x100fe200078e0a11 */
[----:B------:R-:W-:Y:S01]  /*0b60*/  ISETP.LE.AND P1, PT, RZ, UR4, PT ;  /* 0x00000004ff007c0c */ /* 0x000fe2000bf23270 */
[----:B------:R-:W-:Y:S01]  /*0b70*/  @!P2 IMAD.IADD R12, R12, 0x1, -R17 ;  /* 0x000000010c0ca824 */ /* 0x000fe200078e0a11 */
[----:B------:R-:W-:Y:S01]  /*0b80*/  ISETP.LE.AND P2, PT, RZ, UR5, PT ;  /* 0x00000005ff007c0c */ /* 0x000fe2000bf43270 */
[----:B------:R-:W0:Y:S01]  /*0b90*/  LDC R17, c[0x0][0x238] ;  /* 0x00008e00ff117b82 */ /* 0x000e220000000800 */
[----:B------:R-:W-:Y:S01]  /*0ba0*/  LOP3.LUT R10, RZ, R11, RZ, 0x33, !PT ;  /* 0x0000000bff0a7212 */ /* 0x000fe200078e33ff */
[----:B------:R-:W-:Y:S01]  /*0bb0*/  IMAD.MOV.U32 R11, RZ, RZ, R12 ;  /* 0x000000ffff0b7224 */ /* 0x000fe200078e000c */
[----:B------:R-:W-:Y:S01]  /*0bc0*/  ULDC.64 UR4, c[0x0][0x218] ;  /* 0x0000860000047ab9 */ /* 0x000fe20000000a00 */
[----:B------:R-:W-:Y:S01]  /*0bd0*/  IMAD R13, R13, UR6, RZ ;  /* 0x000000060d0d7c24 */ /* 0x000fe2000f8e02ff */
[----:B------:R-:W-:Y:S01]  /*0be0*/  ULDC.64 UR6, c[0x0][0x210] ;  /* 0x0000840000067ab9 */ /* 0x000fe20000000a00 */
[----:B------:R-:W-:-:S04]  /*0bf0*/  LOP3.LUT R14, R6, 0x40, RZ, 0x3c, !PT ;  /* 0x00000040060e7812 */ /* 0x000fc800078e3cff */
[----:B------:R-:W-:Y:S01]  /*0c00*/  @!P1 IMAD.MOV R9, RZ, RZ, -R9 ;  /* 0x000000ffff099224 */ /* 0x000fe200078e0a09 */
[----:B------:R-:W-:Y:S01]  /*0c10*/  LEA R55, P1, R56, UR4, 0x1 ;  /* 0x0000000438377c11 */ /* 0x000fe2000f8208ff */
[----:B------:R-:W-:Y:S01]  /*0c20*/  @!P2 IMAD.MOV R11, RZ, RZ, -R11 ;  /* 0x000000ffff0ba224 */ /* 0x000fe200078e0a0b */
[----:B------:R-:W-:Y:S01]  /*0c30*/  UIADD3 UR4, UR12, 0x2000, URZ ;  /* 0x000020000c047890 */ /* 0x000fe2000fffe03f */
[C---:B------:R-:W-:Y:S01]  /*0c40*/  LEA R34, P2, R13.reuse, UR6, 0x1 ;  /* 0x000000060d227c11 */ /* 0x040fe2000f8408ff */
[----:B------:R-:W-:Y:S01]  /*0c50*/  ULDC UR6, c[0x0][0x240] ;  /* 0x0000900000067ab9 */ /* 0x000fe20000000800 */
[C---:B------:R-:W-:Y:S01]  /*0c60*/  SEL R12, R10.reuse, R9, !P0 ;  /* 0x000000090a0c7207 */ /* 0x040fe20004000000 */
[----:B------:R-:W-:Y:S01]  /*0c70*/  USHF.R.U32.HI UR4, URZ, 0x4, UR4 ;  /* 0x000000043f047899 */ /* 0x000fe20008011604 */
[----:B------:R-:W-:Y:S02]  /*0c80*/  SEL R11, R10, R11, !P0 ;  /* 0x0000000b0a0b7207 */ /* 0x000fe40004000000 */
[C---:B------:R-:W-:Y:S01]  /*0c90*/  LOP3.LUT R9, R4.reuse, 0x4, RZ, 0xfc, !PT ;  /* 0x0000000404097812 */ /* 0x040fe200078efcff */
[----:B------:R-:W-:Y:S01]  /*0ca0*/  USGXT.U32 UR4, UR4, 0xe ;  /* 0x0000000e0404789a */ /* 0x000fe20008000000 */
[----:B------:R-:W-:Y:S01]  /*0cb0*/  LOP3.LUT R10, R4, 0x2, RZ, 0xfc, !PT ;  /* 0x00000002040a7812 */ /* 0x000fe200078efcff */
[----:B------:R-:W-:Y:S01]  /*0cc0*/  IMAD R12, R12, UR6, RZ ;  /* 0x000000060c0c7c24 */ /* 0x000fe2000f8e02ff */
[----:B------:R-:W-:Y:S01]  /*0cd0*/  LEA.HI.X.SX32 R35, R13, UR7, 0x1, P2 ;  /* 0x000000070d237c11 */ /* 0x000fe200090f0eff */
[-C--:B0-----:R-:W-:Y:S01]  /*0ce0*/  IMAD R20, R20, R17.reuse, RZ ;  /* 0x0000001114147224 */ /* 0x081fe200078e02ff */
[----:B------:R-:W-:Y:S01]  /*0cf0*/  LEA.HI.X.SX32 R56, R56, UR5, 0x1, P1 ;  /* 0x0000000538387c11 */ /* 0x000fe200088f0eff */
[-C--:B------:R-:W-:Y:S01]  /*0d00*/  IMAD R21, R21, R17.reuse, RZ ;  /* 0x0000001115157224 */ /* 0x080fe200078e02ff */
[----:B------:R-:W-:Y:S01]  /*0d10*/  LOP3.LUT R13, R6, 0x60, RZ, 0x3c, !PT ;  /* 0x00000060060d7812 */ /* 0x000fe200078e3cff */
[-C--:B------:R-:W-:Y:S01]  /*0d20*/  IMAD R22, R22, R17.reuse, RZ ;  /* 0x0000001116167224 */ /* 0x080fe200078e02ff */
[----:B------:R-:W-:Y:S01]  /*0d30*/  UMOV UR5, URZ ;  /* 0x0000003f00057c82 */ /* 0x000fe20008000000 */
[-C--:B------:R-:W-:Y:S01]  /*0d40*/  IMAD R23, R23, R17.reuse, RZ ;  /* 0x0000001117177224 */ /* 0x080fe200078e02ff */
[----:B------:R-:W-:Y:S01]  /*0d50*/  UIADD3.64 UR10, UR4, -UR10, URZ ;  /* 0x8000000a040a7297 */ /* 0x000fe2000fffe03f */
[----:B------:R-:W-:-:S02]  /*0d60*/  IMAD R32, R32, R17, RZ ;  /* 0x0000001120207224 */ /* 0x000fc400078e02ff */
[-C--:B------:R-:W-:Y:S02]  /*0d70*/  IMAD R33, R33, R17.reuse, RZ ;  /* 0x0000001121217224 */ /* 0x080fe400078e02ff */
[-C--:B------:R-:W-:Y:S02]  /*0d80*/  IMAD R38, R38, R17.reuse, RZ ;  /* 0x0000001126267224 */ /* 0x080fe400078e02ff */
[-C--:B------:R-:W-:Y:S02]  /*0d90*/  IMAD R39, R39, R17.reuse, RZ ;  /* 0x0000001127277224 */ /* 0x080fe400078e02ff */
[-C--:B------:R-:W-:Y:S02]  /*0da0*/  IMAD R40, R40, R17.reuse, RZ ;  /* 0x0000001128287224 */ /* 0x080fe400078e02ff */
[-C--:B------:R-:W-:Y:S02]  /*0db0*/  IMAD R41, R41, R17.reuse, RZ ;  /* 0x0000001129297224 */ /* 0x080fe400078e02ff */
[----:B------:R-:W-:-:S02]  /*0dc0*/  IMAD R42, R42, R17, RZ ;  /* 0x000000112a2a7224 */ /* 0x000fc400078e02ff */
[-C--:B------:R-:W-:Y:S02]  /*0dd0*/  IMAD R43, R43, R17.reuse, RZ ;  /* 0x000000112b2b7224 */ /* 0x080fe400078e02ff */
[-C--:B------:R-:W-:Y:S02]  /*0de0*/  IMAD R44, R44, R17.reuse, RZ ;  /* 0x000000112c2c7224 */ /* 0x080fe400078e02ff */
[-C--:B------:R-:W-:Y:S02]  /*0df0*/  IMAD R9, R9, R17.reuse, RZ ;  /* 0x0000001109097224 */ /* 0x080fe400078e02ff */
[-C--:B------:R-:W-:Y:S02]  /*0e00*/  IMAD R10, R10, R17.reuse, RZ ;  /* 0x000000110a0a7224 */ /* 0x080fe400078e02ff */
[----:B------:R-:W-:Y:S02]  /*0e10*/  IMAD.SHL.U32 R18, R17, 0x20, RZ ;  /* 0x0000002011127824 */ /* 0x000fe400078e00ff */
[----:B------:R-:W-:-:S02]  /*0e20*/  IMAD R17, R4, R17, RZ ;  /* 0x0000001104117224 */ /* 0x000fc400078e02ff */
[----:B------:R-:W-:-:S07]  /*0e30*/  IMAD R11, R11, UR6, RZ ;  /* 0x000000060b0b7c24 */ /* 0x000fce000f8e02ff */
.L_x_1:
[C---:B------:R-:W-:Y:S01]  /*0e40*/  ISETP.GE.AND P1, PT, R4.reuse, UR14, PT ;  /* 0x0000000e04007c0c */ /* 0x040fe2000bf26270 */
[----:B------:R-:W-:Y:S01]  /*0e50*/  IMAD.WIDE R36, R17, 0x2, R34 ;  /* 0x0000000211247825 */ /* 0x000fe200078e0222 */
[C---:B------:R-:W-:Y:S02]  /*0e60*/  LOP3.LUT R46, R4.reuse, 0x6, RZ, 0xfc, !PT ;  /* 0x00000006042e7812 */ /* 0x040fe400078efcff */
[----:B------:R-:W-:Y:S02]  /*0e70*/  LOP3.LUT R16, R4, 0x2, RZ, 0xfc, !PT ;  /* 0x0000000204107812 */ /* 0x000fe400078efcff */
[----:B------:R-:W-:Y:S02]  /*0e80*/  ISETP.GE.AND P5, PT, R46, UR14, PT ;  /* 0x0000000e2e007c0c */ /* 0x000fe4000bfa6270 */
[----:B------:R-:W-:Y:S02]  /*0e90*/  LOP3.LUT R45, R4, 0x4, RZ, 0xfc, !PT ;  /* 0x00000004042d7812 */ /* 0x000fe400078efcff */
[----:B------:R-:W-:-:S02]  /*0ea0*/  ISETP.GE.AND P3, PT, R16, UR14, PT ;  /* 0x0000000e10007c0c */ /* 0x000fc4000bf66270 */
[----:B------:R-:W-:Y:S02]  /*0eb0*/  PRMT R60, RZ, 0x7610, R60 ;  /* 0x00007610ff3c7816 */ /* 0x000fe4000000003c */
[----:B------:R-:W-:Y:S02]  /*0ec0*/  LOP3.LUT R47, R4, 0x8, RZ, 0xfc, !PT ;  /* 0x00000008042f7812 */ /* 0x000fe400078efcff */
[----:B------:R-:W-:Y:S01]  /*0ed0*/  ISETP.GE.AND P4, PT, R45, UR14, PT ;  /* 0x0000000e2d007c0c */ /* 0x000fe2000bf86270 */
[----:B------:R-:W-:Y:S01]  /*0ee0*/  IMAD.WIDE R58, R44, 0x2, R34 ;  /* 0x000000022c3a7825 */ /* 0x000fe200078e0222 */
[----:B------:R-:W-:Y:S01]  /*0ef0*/  ISETP.GE.AND P0, PT, R47, UR14, PT ;  /* 0x0000000e2f007c0c */ /* 0x000fe2000bf06270 */
[----:B------:R0:W2:Y:S01]  /*0f00*/  @!P1 LDG.E.U16 R60, desc[UR16][R36.64] ;  /* 0x00000010243c9981 */ /* 0x0000a2000c1e1500 */
[----:B------:R-:W-:Y:S01]  /*0f10*/  PRMT R49, RZ, 0x7610, R49 ;  /* 0x00007610ff317816 */ /* 0x000fe20000000031 */
[----:B------:R-:W-:Y:S01]  /*0f20*/  IMAD.WIDE R50, R9, 0x2, R34 ;  /* 0x0000000209327825 */ /* 0x000fe200078e0222 */
[----:B------:R-:W-:-:S02]  /*0f30*/  PRMT R46, RZ, 0x7610, R46 ;  /* 0x00007610ff2e7816 */ /* 0x000fc4000000002e */
[C---:B------:R-:W-:Y:S02]  /*0f40*/  LOP3.LUT R45, R4.reuse, 0xc, RZ, 0xfc, !PT ;  /* 0x0000000c042d7812 */ /* 0x040fe400078efcff */
[----:B------:R-:W-:Y:S01]  /*0f50*/  LOP3.LUT R16, R4, 0xa, RZ, 0xfc, !PT ;  /* 0x0000000a04107812 */ /* 0x000fe200078efcff */
[----:B------:R1:W3:Y:S01]  /*0f60*/  @!P5 LDG.E.U16 R49, desc[UR16][R58.64] ;  /* 0x000000103a31d981 */ /* 0x0002e2000c1e1500 */
[----:B------:R-:W-:Y:S01]  /*0f70*/  PRMT R53, RZ, 0x7610, R53 ;  /* 0x00007610ff357816 */ /* 0x000fe20000000035 */
[----:B0-----:R-:W-:Y:S01]  /*0f80*/  IMAD.WIDE R36, R10, 0x2, R34 ;  /* 0x000000020a247825 */ /* 0x001fe200078e0222 */
[----:B------:R-:W-:Y:S02]  /*0f90*/  ISETP.GE.AND P1, PT, R45, UR14, PT ;  /* 0x0000000e2d007c0c */ /* 0x000fe4000bf26270 */
[----:B------:R-:W-:Y:S02]  /*0fa0*/  ISETP.GE.AND P2, PT, R16, UR14, PT ;  /* 0x0000000e10007c0c */ /* 0x000fe4000bf46270 */
[----:B------:R0:W4:Y:S01]  /*0fb0*/  @!P3 LDG.E.U16 R46, desc[UR16][R36.64] ;  /* 0x00000010242eb981 */ /* 0x000122000c1e1500 */
[----:B------:R-:W-:-:S02]  /*0fc0*/  LOP3.LUT R47, R4, 0x10, RZ, 0xfc, !PT ;  /* 0x00000010042f7812 */ /* 0x000fc400078efcff */
[----:B-1----:R-:W-:Y:S01]  /*0fd0*/  PRMT R59, RZ, 0x7610, R59 ;  /* 0x00007610ff3b7816 */ /* 0x002fe2000000003b */
[----:B------:R1:W5:Y:S01]  /*0fe0*/  @!P4 LDG.E.U16 R53, desc[UR16][R50.64] ;  /* 0x000000103235c981 */ /* 0x000362000c1e1500 */
[----:B------:R-:W-:Y:S01]  /*0ff0*/  LOP3.LUT R16, R4, 0xe, RZ, 0xfc, !PT ;  /* 0x0000000e04107812 */ /* 0x000fe200078efcff */
[----:B0-----:R-:W-:Y:S01]  /*1000*/  IMAD.WIDE R36, R43, 0x2, R34 ;  /* 0x000000022b247825 */ /* 0x001fe200078e0222 */
[----:B------:R-:W-:Y:S02]  /*1010*/  ISETP.GE.AND P4, PT, R47, UR14, PT ;  /* 0x0000000e2f007c0c */ /* 0x000fe4000bf86270 */
[----:B------:R-:W-:Y:S02]  /*1020*/  ISETP.GE.AND P3, PT, R16, UR14, PT ;  /* 0x0000000e10007c0c */ /* 0x000fe4000bf66270 */
[----:B------:R0:W3:Y:S01]  /*1030*/  @!P0 LDG.E.U16 R59, desc[UR16][R36.64] ;  /* 0x00000010243b8981 */ /* 0x0000e2000c1e1500 */
[----:B------:R-:W-:Y:S02]  /*1040*/  PRMT R52, RZ, 0x7610, R52 ;  /* 0x00007610ff347816 */ /* 0x000fe40000000034 */
[----:B------:R-:W-:Y:S01]  /*1050*/  LOP3.LUT R16, R4, 0x12, RZ, 0xfc, !PT ;  /* 0x0000001204107812 */ /* 0x000fe200078efcff */
[----:B-1----:R-:W-:Y:S01]  /*1060*/  IMAD.WIDE R50, R42, 0x2, R34 ;  /* 0x000000022a327825 */ /* 0x002fe200078e0222 */
[----:B------:R-:W-:-:S03]  /*1070*/  PRMT R45, RZ, 0x7610, R45 ;  /* 0x00007610ff2d7816 */ /* 0x000fc6000000002d */
[----:B0-----:R-:W-:Y:S01]  /*1080*/  IMAD.WIDE R36, R41, 0x2, R34 ;  /* 0x0000000229247825 */ /* 0x001fe200078e0222 */
[----:B------:R-:W-:Y:S02]  /*1090*/  ISETP.GE.AND P0, PT, R16, UR14, PT ;  /* 0x0000000e10007c0c */ /* 0x000fe4000bf06270 */
[----:B------:R-:W5:Y:S01]  /*10a0*/  @!P2 LDG.E.U16 R45, desc[UR16][R50.64] ;  /* 0x00000010322da981 */ /* 0x000f62000c1e1500 */
[----:B------:R-:W-:Y:S02]  /*10b0*/  PRMT R58, RZ, 0x7610, R58 ;  /* 0x00007610ff3a7816 */ /* 0x000fe4000000003a */
[----:B------:R-:W-:Y:S01]  /*10c0*/  LOP3.LUT R16, R4, 0x14, RZ, 0xfc, !PT ;  /* 0x0000001404107812 */ /* 0x000fe200078efcff */
[----:B------:R0:W5:Y:S01]  /*10d0*/  @!P1 LDG.E.U16 R52, desc[UR16][R36.64] ;  /* 0x0000001024349981 */ /* 0x000162000c1e1500 */
[----:B------:R-:W-:Y:S02]  /*10e0*/  PRMT R48, RZ, 0x7610, R48 ;  /* 0x00007610ff307816 */ /* 0x000fe40000000030 */
[----:B------:R-:W-:-:S02]  /*10f0*/  ISETP.GE.AND P1, PT, R16, UR14, PT ;  /* 0x0000000e10007c0c */ /* 0x000fc4000bf26270 */
[----:B------:R-:W-:Y:S01]  /*1100*/  PRMT R16, RZ, 0x7610, R16 ;  /* 0x00007610ff107816 */ /* 0x000fe20000000010 */
[----:B0-----:R-:W-:Y:S01]  /*1110*/  IMAD.WIDE R36, R39, 0x2, R34 ;  /* 0x0000000227247825 */ /* 0x001fe200078e0222 */
[----:B------:R-:W-:-:S03]  /*1120*/  LOP3.LUT R47, R4, 0x16, RZ, 0xfc, !PT ;  /* 0x00000016042f7812 */ /* 0x000fc600078efcff */
[--C-:B------:R-:W-:Y:S01]  /*1130*/  IMAD.WIDE R50, R40, 0x2, R34.reuse ;  /* 0x0000000228327825 */ /* 0x100fe200078e0222 */
[----:B------:R0:W4:Y:S04]  /*1140*/  @!P4 LDG.E.U16 R58, desc[UR16][R36.64] ;  /* 0x00000010243ac981 */ /* 0x000128000c1e1500 */
[----:B------:R1:W5:Y:S01]  /*1150*/  @!P3 LDG.E.U16 R48, desc[UR16][R50.64] ;  /* 0x000000103230b981 */ /* 0x000362000c1e1500 */
[----:B0-----:R-:W-:Y:S01]  /*1160*/  IMAD.WIDE R36, R38, 0x2, R34 ;  /* 0x0000000226247825 */ /* 0x001fe200078e0222 */
[----:B-1----:R-:W-:-:S04]  /*1170*/  PRMT R51, RZ, 0x7610, R51 ;  /* 0x00007610ff337816 */ /* 0x002fc80000000033 */
[----:B------:R0:W5:Y:S01]  /*1180*/  @!P0 LDG.E.U16 R16, desc[UR16][R36.64] ;  /* 0x0000001024108981 */ /* 0x000162000c1e1500 */
[----:B------:R-:W-:Y:S02]  /*1190*/  ISETP.GE.AND P0, PT, R47, UR14, PT ;  /* 0x0000000e2f007c0c */ /* 0x000fe4000bf06270 */
[----:B------:R-:W-:Y:S01]  /*11a0*/  LOP3.LUT R47, R4, 0x18, RZ, 0xfc, !PT ;  /* 0x00000018042f7812 */ /* 0x000fe200078efcff */
[----:B0-----:R-:W-:-:S05]  /*11b0*/  IMAD.WIDE R36, R33, 0x2, R34 ;  /* 0x0000000221247825 */ /* 0x001fca00078e0222 */
[----:B------:R0:W5:Y:S01]  /*11c0*/  @!P1 LDG.E.U16 R51, desc[UR16][R36.64] ;  /* 0x0000001024339981 */ /* 0x000162000c1e1500 */
[----:B------:R-:W-:Y:S02]  /*11d0*/  ISETP.GE.AND P1, PT, R47, UR14, PT ;  /* 0x0000000e2f007c0c */ /* 0x000fe4000bf26270 */
[----:B------:R-:W-:Y:S02]  /*11e0*/  PRMT R47, RZ, 0x7610, R47 ;  /* 0x00007610ff2f7816 */ /* 0x000fe4000000002f */
[----:B------:R-:W-:Y:S01]  /*11f0*/  PRMT R57, RZ, 0x7610, R57 ;  /* 0x00007610ff397816 */ /* 0x000fe20000000039 */
[----:B0-----:R-:W-:-:S05]  /*1200*/  IMAD.WIDE R36, R32, 0x2, R34 ;  /* 0x0000000220247825 */ /* 0x001fca00078e0222 */
[----:B------:R0:W5:Y:S02]  /*1210*/  @!P0 LDG.E.U16 R47, desc[UR16][R36.64] ;  /* 0x00000010242f8981 */ /* 0x000164000c1e1500 */
[----:B0-----:R-:W-:-:S05]  /*1220*/  IMAD.WIDE R36, R23, 0x2, R34 ;  /* 0x0000000217247825 */ /* 0x001fca00078e0222 */
[----:B------:R0:W3:Y:S01]  /*1230*/  @!P1 LDG.E.U16 R57, desc[UR16][R36.64] ;  /* 0x0000001024399981 */ /* 0x0000e2000c1e1500 */
[----:B------:R-:W-:-:S04]  /*1240*/  LOP3.LUT R50, R4, 0x1a, RZ, 0xfc, !PT ;  /* 0x0000001a04327812 */ /* 0x000fc800078efcff */
[----:B------:R-:W-:Y:S02]  /*1250*/  ISETP.GE.AND P0, PT, R50, UR14, PT ;  /* 0x0000000e32007c0c */ /* 0x000fe4000bf06270 */
[----:B------:R-:W-:Y:S01]  /*1260*/  PRMT R54, RZ, 0x7610, R54 ;  /* 0x00007610ff367816 */ /* 0x000fe20000000036 */
[----:B0-----:R-:W-:Y:S01]  /*1270*/  IMAD.WIDE R36, R22, 0x2, R34 ;  /* 0x0000000216247825 */ /* 0x001fe200078e0222 */
[----:B------:R-:W-:-:S09]  /*1280*/  LOP3.LUT R50, R4, 0x1c, RZ, 0xfc, !PT ;  /* 0x0000001c04327812 */ /* 0x000fd200078efcff */
[----:B------:R0:W5:Y:S01]  /*1290*/  @!P0 LDG.E.U16 R54, desc[UR16][R36.64] ;  /* 0x0000001024368981 */ /* 0x000162000c1e1500 */
[----:B------:R-:W-:Y:S02]  /*12a0*/  ISETP.GE.AND P0, PT, R50, UR14, PT ;  /* 0x0000000e32007c0c */ /* 0x000fe4000bf06270 */
[----:B------:R-:W-:Y:S02]  /*12b0*/  PRMT R50, RZ, 0x7610, R50 ;  /* 0x00007610ff327816 */ /* 0x000fe40000000032 */
[----:B------:R-:W-:Y:S01]  /*12c0*/  LOP3.LUT R61, R4, 0x1e, RZ, 0xfc, !PT ;  /* 0x0000001e043d7812 */ /* 0x000fe200078efcff */
[----:B0-----:R-:W-:-:S08]  /*12d0*/  IMAD.WIDE R36, R21, 0x2, R34 ;  /* 0x0000000215247825 */ /* 0x001fd000078e0222 */
[----:B------:R0:W5:Y:S01]  /*12e0*/  @!P0 LDG.E.U16 R50, desc[UR16][R36.64] ;  /* 0x0000001024328981 */ /* 0x000162000c1e1500 */
[----:B------:R-:W-:Y:S02]  /*12f0*/  ISETP.GE.AND P0, PT, R61, UR14, PT ;  /* 0x0000000e3d007c0c */ /* 0x000fe4000bf06270 */
[----:B------:R-:W-:Y:S01]  /*1300*/  PRMT R61, RZ, 0x7610, R61 ;  /* 0x00007610ff3d7816 */ /* 0x000fe2000000003d */
[----:B0-----:R-:W-:-:S10]  /*1310*/  IMAD.WIDE R36, R20, 0x2, R34 ;  /* 0x0000000214247825 */ /* 0x001fd400078e0222 */
[----:B------:R0:W5:Y:S01]  /*1320*/  @!P0 LDG.E.U16 R61, desc[UR16][R36.64] ;  /* 0x00000010243d8981 */ /* 0x000162000c1e1500 */
[----:B------:R-:W-:Y:S01]  /*1330*/  BAR.SYNC.DEFER_BLOCKING 0x0 ;  /* 0x0000000000007b1d */ /* 0x000fe20000010000 */
[----:B------:R-:W-:-:S05]  /*1340*/  ISETP.GE.AND P0, PT, R7, UR14, PT ;  /* 0x0000000e07007c0c */ /* 0x000fca000bf06270 */
[----:B--2---:R1:W-:Y:S02]  /*1350*/  STS.U16 [R6+UR12], R60 ;  /* 0x0000003c06007988 */ /* 0x0043e4000800040c */
[----:B-1----:R-:W-:Y:S02]  /*1360*/  PRMT R60, RZ, 0x7610, R60 ;  /* 0x00007610ff3c7816 */ /* 0x002fe4000000003c */
[----:B---3--:R1:W-:Y:S02]  /*1370*/  STS.U16 [R6+UR12+0xc00], R57 ;  /* 0x000c003906007988 */ /* 0x0083e4000800040c */
[----:B-1----:R-:W-:Y:S02]  /*1380*/  IMAD.MOV.U32 R57, RZ, RZ, R56 ;  /* 0x000000ffff397224 */ /* 0x002fe400078e0038 */
[--C-:B------:R-:W-:Y:S01]  /*1390*/  IMAD.MOV.U32 R56, RZ, RZ, R55.reuse ;  /* 0x000000ffff387224 */ /* 0x100fe200078e0037 */
[----:B------:R-:W-:-:S03]  /*13a0*/  PRMT R55, RZ, 0x7610, R55 ;  /* 0x00007610ff377816 */ /* 0x000fc60000000037 */
[----:B0-----:R-:W-:-:S05]  /*13b0*/  IMAD.WIDE R36, R11, 0x2, R56 ;  /* 0x000000020b247825 */ /* 0x001fca00078e0238 */
[----:B------:R0:W2:Y:S02]  /*13c0*/  @!P0 LDG.E.U16 R55, desc[UR16][R36.64] ;  /* 0x0000001024378981 */ /* 0x0000a4000c1e1500 */
[----:B0-----:R-:W-:-:S05]  /*13d0*/  IMAD.WIDE R36, R12, 0x2, R56 ;  /* 0x000000020c247825 */ /* 0x001fca00078e0238 */
[----:B------:R-:W3:Y:S04]  /*13e0*/  @!P0 LDG.E.U16 R60, desc[UR16][R36.64] ;  /* 0x00000010243c8981 */ /* 0x000ee8000c1e1500 */
[----:B------:R-:W-:Y:S04]  /*13f0*/  STS.U16 [R6+UR12+0x400], R59 ;  /* 0x0004003b06007988 */ /* 0x000fe8000800040c */
[----:B----4-:R-:W-:Y:S04]  /*1400*/  STS.U16 [R6+UR12+0x800], R58 ;  /* 0x0008003a06007988 */ /* 0x010fe8000800040c */
[----:B------:R-:W-:Y:S04]  /*1410*/  STS.U16 [R15+UR12+0x100], R46 ;  /* 0x0001002e0f007988 */ /* 0x000fe8000800040c */
[----:B-----5:R-:W-:Y:S04]  /*1420*/  STS.U16 [R15+UR12+0x500], R45 ;  /* 0x0005002d0f007988 */ /* 0x020fe8000800040c */
[----:B------:R-:W-:Y:S04]  /*1430*/  STS.U16 [R15+UR12+0x900], R16 ;  /* 0x000900100f007988 */ /* 0x000fe8000800040c */
        /* <DEDUP_REMOVED lines=8> */
[----:B------:R-:W-:Y:S01]  /*14c0*/  STS.U16 [R13+UR12+0xf00], R61 ;  /* 0x000f003d0d007988 */ /* 0x000fe2000800040c */
[----:B------:R-:W-:-:S04]  /*14d0*/  USHF.L.U32 UR6, UR15, 0x6, URZ ;  /* 0x000000060f067899 */ /* 0x000fc8000800063f */
[----:B------:R-:W-:-:S04]  /*14e0*/  ULOP3.LUT UR6, UR6, 0x100, URZ, 0xc0, !UPT ;  /* 0x0000010006067892 */ /* 0x000fc8000f8ec03f */
[----:B------:R-:W-:-:S04]  /*14f0*/  ULEA.HI UR6, UR12, UR6, URZ, 0x1c ;  /* 0x000000060c067291 */ /* 0x000fc8000f8fe03f */
[----:B------:R-:W-:Y:S01]  /*1500*/  ULOP3.LUT UR6, UR6, 0x3fff, URZ, 0xc0, !UPT ;  /* 0x00003fff06067892 */ /* 0x000fe2000f8ec03f */
[----:B------:R-:W-:Y:S01]  /*1510*/  UMOV UR22, UR4 ;  /* 0x0000000400167c82 */ /* 0x000fe20008000000 */
[----:B------:R-:W-:Y:S01]  /*1520*/  UMOV UR23, 0x80000020 ;  /* 0x8000002000177882 */ /* 0x000fe20000000000 */
[----:B------:R-:W-:-:S04]  /*1530*/  UMOV UR21, 0x40000040 ;  /* 0x4000004000157882 */ /* 0x000fc80000000000 */
[----:B------:R-:W-:Y:S01]  /*1540*/  UMOV UR20, UR6 ;  /* 0x0000000600147c82 */ /* 0x000fe20008000000 */
[----:B------:R-:W-:Y:S01]  /*1550*/  UMOV UR8, 0x80 ;  /* 0x0000008000087882 */ /* 0x000fe20000000000 */
[----:B------:R-:W-:Y:S01]  /*1560*/  UMOV UR9, 0x40000040 ;  /* 0x4000004000097882 */ /* 0x000fe20000000000 */
[----:B------:R-:W-:Y:S02]  /*1570*/  UMOV UR7, URZ ;  /* 0x0000003f00077c82 */ /* 0x000fe40008000000 */
[----:B------:R-:W-:Y:S01]  /*1580*/  UIADD3.64 UR8, UR6, UR8, URZ ;  /* 0x0000000806087297 */ /* 0x000fe2000fffe03f */
[----:B------:R-:W-:-:S05]  /*1590*/  VIADD R8, R8, 0xffffffff ;  /* 0xffffffff08087836 */ /* 0x000fca0000000000 */
[----:B------:R-:W-:Y:S01]  /*15a0*/  ISETP.NE.U32.AND P0, PT, R8, RZ, PT ;  /* 0x000000ff0800720c */ /* 0x000fe20003f05070 */
[----:B------:R-:W-:Y:S01]  /*15b0*/  IMAD.WIDE R56, R19, 0x2, R56 ;  /* 0x0000000213387825 */ /* 0x000fe200078e0238 */
[----:B------:R-:W-:-:S03]  /*15c0*/  UIADD3 UR14, UR14, -0x20, URZ ;  /* 0xffffffe00e0e7890 */ /* 0x000fc6000fffe03f */
[----:B------:R-:W-:Y:S01]  /*15d0*/  IMAD.WIDE R34, R18, 0x2, R34 ;  /* 0x0000000212227825 */ /* 0x000fe200078e0222 */
[----:B--2---:R0:W-:Y:S04]  /*15e0*/  STS.U16 [R5+UR12+0x2000], R55 ;  /* 0x0020003705007988 */ /* 0x0041e8000800040c */
[----:B---3--:R1:W-:Y:S01]  /*15f0*/  STS.U16 [R5+UR12+0x2200], R60 ;  /* 0x0022003c05007988 */ /* 0x0083e2000800040c */
[----:B------:R2:W-:Y:S06]  /*1600*/  MEMBAR.ALL.CTA ;  /* 0x0000000000007992 */ /* 0x0005ec0000008000 */
[----:B--2---:R-:W2:Y:S02]  /*1610*/  FENCE.VIEW.ASYNC.S ;  /* 0x00000000000073c6 */ /* 0x004ea40000000000 */
[----:B--2---:R-:W-:Y:S06]  /*1620*/  BAR.SYNC.DEFER_BLOCKING 0x0 ;  /* 0x0000000000007b1d */ /* 0x004fec0000010000 */
[----:B------:R-:W-:-:S06]  /*1630*/  WARPGROUP.ARRIVE ;  /* 0x00000000000079c5 */ /* 0x000fcc0000000000 */
[----:B------:R-:W-:Y:S04]  /*1640*/  HGMMA.64x16x16.F32 R24, gdesc[UR20].tnspA, R24 ;  /* 0x20200000141879f0 */ /* 0x000fe80008700818 */
[----:B------:R-:W-:Y:S01]  /*1650*/  HGMMA.64x16x16.F32 R24, gdesc[UR8].tnspA, R24, gsb0 ;  /* 0x20200000081879f0 */ /* 0x000fe20008000818 */
[----:B0-----:R-:W-:Y:S02]  /*1660*/  IMAD.MOV.U32 R55, RZ, RZ, R56 ;  /* 0x000000ffff377224 */ /* 0x001fe400078e0038 */
[----:B------:R-:W-:Y:S01]  /*1670*/  IMAD.MOV.U32 R56, RZ, RZ, R57 ;  /* 0x000000ffff387224 */ /* 0x000fe200078e0039 */
[----:B------:R-:W-:Y:S02]  /*1680*/  WARPGROUP.DEPBAR.LE gsb0, 0x0 ;  /* 0x00008000000079c5 */ /* 0x000fe40000010000 */
[----:B-1----:R-:W-:Y:S05]  /*1690*/  @P0 BRA `(.L_x_1) ;  /* 0xfffffff400e80947 */ /* 0x002fea000383ffff */
[----:B------:R-:W-:Y:S02]  /*16a0*/  F2FP.F16.F32.PACK_AB R27, R31, R27 ;  /* 0x0000001b1f1b723e */ /* 0x000fe400000000ff */
[----:B------:R-:W-:Y:S02]  /*16b0*/  F2FP.F16.F32.PACK_AB R26, R30, R26 ;  /* 0x0000001a1e1a723e */ /* 0x000fe400000000ff */
[----:B------:R-:W-:Y:S02]  /*16c0*/  F2FP.F16.F32.PACK_AB R25, R29, R25 ;  /* 0x000000191d19723e */ /* 0x000fe400000000ff */
[----:B------:R-:W-:-:S07]  /*16d0*/  F2FP.F16.F32.PACK_AB R24, R28, R24 ;  /* 0x000000181c18723e */ /* 0x000fce00000000ff */
.L_x_0:
[----:B------:R-:W-:Y:S01]  /*16e0*/  BAR.SYNC.DEFER_BLOCKING 0x0 ;  /* 0x0000000000007b1d */ /* 0x000fe20000010000 */
[C---:B------:R-:W-:Y:S01]  /*16f0*/  IMAD.SHL.U32 R5, R0.reuse, 0x10, RZ ;  /* 0x0000001000057824 */ /* 0x040fe200078e00ff */
[----:B------:R-:W-:Y:S01]  /*1700*/  LEA R8, R3, UR12, 0x4 ;  /* 0x0000000c03087c11 */ /* 0x000fe2000f8e20ff */
[----:B------:R-:W-:Y:S01]  /*1710*/  IMAD.SHL.U32 R6, R0, 0x100, RZ ;  /* 0x0000010000067824 */ /* 0x000fe200078e00ff */
[----:B------:R-:W-:Y:S01]  /*1720*/  LOP3.LUT R3, R4, UR13, RZ, 0xfc, !PT ;  /* 0x0000000d04037c12 */ /* 0x000fe2000f8efcff */
[----:B------:R-:W-:Y:S01]  /*1730*/  IMAD.SHL.U32 R0, R0, 0x8, RZ ;  /* 0x0000000800007824 */ /* 0x000fe200078e00ff */
[----:B------:R-:W-:Y:S01]  /*1740*/  LOP3.LUT R5, R5, 0x70, RZ, 0xc0, !PT ;  /* 0x0000007005057812 */ /* 0x000fe200078ec0ff */
[----:B------:R-:W-:Y:S01]  /*1750*/  IMAD.U32 R13, RZ, RZ, UR13 ;  /* 0x0000000dff0d7e24 */ /* 0x000fe2000f8e00ff */
[----:B------:R-:W-:Y:S01]  /*1760*/  LOP3.LUT R6, R6, 0x800, RZ, 0xc0, !PT ;  /* 0x0000080006067812 */ /* 0x000fe200078ec0ff */
[----:B------:R-:W-:Y:S01]  /*1770*/  ULDC.64 UR6, c[0x0][0x228] ;  /* 0x00008a0000067ab9 */ /* 0x000fe20000000a00 */
[----:B------:R-:W-:Y:S01]  /*1780*/  LOP3.LUT R0, R0, 0x780, RZ, 0xc0, !PT ;  /* 0x0000078000007812 */ /* 0x000fe200078ec0ff */
[----:B------:R-:W-:Y:S01]  /*1790*/  ULDC UR4, c[0x0][0x244] ;  /* 0x0000910000047ab9 */ /* 0x000fe20000000800 */
[----:B------:R-:W-:-:S02]  /*17a0*/  IADD3 R5, R6, UR12, R5 ;  /* 0x0000000c06057c10 */ /* 0x000fc4000fffe005 */
[C---:B------:R-:W-:Y:S01]  /*17b0*/  ISETP.GE.AND P0, PT, R2.reuse, UR6, PT ;  /* 0x0000000602007c0c */ /* 0x040fe2000bf06270 */
[----:B------:R-:W-:Y:S01]  /*17c0*/  IMAD R2, R2, UR4, RZ ;  /* 0x0000000402027c24 */ /* 0x000fe2000f8e02ff */
[----:B------:R-:W-:Y:S01]  /*17d0*/  ULDC UR6, c[0x0][0x248] ;  /* 0x0000920000067ab9 */ /* 0x000fe20000000800 */
[----:B------:R-:W-:Y:S01]  /*17e0*/  IMAD.IADD R0, R0, 0x1, R5 ;  /* 0x0000000100007824 */ /* 0x000fe200078e0205 */
[----:B------:R-:W-:Y:S01]  /*17f0*/  ULDC.64 UR4, c[0x0][0x220] ;  /* 0x0000880000047ab9 */ /* 0x000fe20000000a00 */
[C---:B------:R-:W-:Y:S01]  /*1800*/  ISETP.LT.AND P1, PT, R3.reuse, UR7, !P0 ;  /* 0x0000000703007c0c */ /* 0x040fe2000c721270 */
[----:B------:R-:W-:Y:S01]  /*1810*/  IMAD R3, R3, UR6, RZ ;  /* 0x0000000603037c24 */ /* 0x000fe2000f8e02ff */
[C---:B------:R-:W-:Y:S02]  /*1820*/  LEA R16, P2, R2.reuse, UR4, 0x1 ;  /* 0x0000000402107c11 */ /* 0x040fe4000f8408ff */
[----:B------:R-:W-:Y:S01]  /*1830*/  LOP3.LUT R19, R13, 0xe, R4, 0xfe, !PT ;  /* 0x0000000e0d137812 */ /* 0x000fe200078efe04 */
[----:B------:R0:W-:Y:S01]  /*1840*/  STSM.16.M88.4 [R0], R24 ;  /* 0x0000001800007844 */ /* 0x0001e20000000200 */
[----:B------:R-:W-:-:S02]  /*1850*/  LEA.HI.X.SX32 R20, R2, UR5, 0x1, P2 ;  /* 0x0000000502147c11 */ /* 0x000fc400090f0eff */
[C-C-:B------:R-:W-:Y:S01]  /*1860*/  LOP3.LUT R21, R13.reuse, 0xc, R4.reuse, 0xfe, !PT ;  /* 0x0000000c0d157812 */ /* 0x140fe200078efe04 */
[----:B------:R-:W-:Y:S01]  /*1870*/  BAR.SYNC.DEFER_BLOCKING 0x0 ;  /* 0x0000000000007b1d */ /* 0x000fe20000010000 */
[--C-:B------:R-:W-:Y:S01]  /*1880*/  LOP3.LUT R22, R13, 0xa, R4.reuse, 0xfe, !PT ;  /* 0x0000000a0d167812 */ /* 0x100fe200078efe04 */
[----:B------:R-:W-:Y:S01]  /*1890*/  IMAD R18, R19, UR6, RZ ;  /* 0x0000000613127c24 */ /* 0x000fe2000f8e02ff */
[----:B------:R-:W-:Y:S01]  /*18a0*/  LEA R2, P2, R3, R16, 0x1 ;  /* 0x0000001003027211 */ /* 0x000fe200078408ff */
[----:B------:R-:W-:Y:S02]  /*18b0*/  IMAD R17, R21, UR6, RZ ;  /* 0x0000000615117c24 */ /* 0x000fe4000f8e02ff */
[----:B------:R-:W-:Y:S01]  /*18c0*/  IMAD R15, R22, UR6, RZ ;  /* 0x00000006160f7c24 */ /* 0x000fe2000f8e02ff */
[----:B------:R-:W-:Y:S02]  /*18d0*/  LEA.HI.X.SX32 R3, R3, R20, 0x1, P2 ;  /* 0x0000001403037211 */ /* 0x000fe400010f0eff */
[----:B0-----:R-:W-:-:S04]  /*18e0*/  LOP3.LUT R0, R13, 0x2, R4, 0xfe, !PT ;  /* 0x000000020d007812 */ /* 0x001fc800078efe04 */
[C---:B------:R-:W-:Y:S01]  /*18f0*/  ISETP.LT.AND P4, PT, R0.reuse, UR7, !P0 ;  /* 0x0000000700007c0c */ /* 0x040fe2000c781270 */
[----:B------:R-:W-:Y:S01]  /*1900*/  IMAD R5, R0, UR6, RZ ;  /* 0x0000000600057c24 */ /* 0x000fe2000f8e02ff */
[----:B------:R-:W-:-:S04]  /*1910*/  LOP3.LUT R0, R13, 0x8, R4, 0xfe, !PT ;  /* 0x000000080d007812 */ /* 0x000fc800078efe04 */
[C---:B------:R-:W-:Y:S01]  /*1920*/  LEA R6, P3, R5.reuse, R16, 0x1 ;  /* 0x0000001005067211 */ /* 0x040fe200078608ff */
[----:B------:R-:W0:Y:S03]  /*1930*/  LDS.128 R8, [R8] ;  /* 0x0000000008087984 */ /* 0x000e260000000c00 */
[----:B------:R-:W-:Y:S02]  /*1940*/  LEA.HI.X.SX32 R7, R5, R20, 0x1, P3 ;  /* 0x0000001405077211 */ /* 0x000fe400018f0eff */
[C-C-:B------:R-:W-:Y:S02]  /*1950*/  LOP3.LUT R5, R13.reuse, 0x6, R4.reuse, 0xfe, !PT ;  /* 0x000000060d057812 */ /* 0x140fe400078efe04 */
[----:B------:R-:W-:Y:S02]  /*1960*/  LOP3.LUT R4, R13, 0x4, R4, 0xfe, !PT ;  /* 0x000000040d047812 */ /* 0x000fe400078efe04 */
[----:B------:R-:W-:Y:S01]  /*1970*/  ISETP.LT.AND P3, PT, R0, UR7, !P0 ;  /* 0x0000000700007c0c */ /* 0x000fe2000c761270 */
[----:B------:R-:W-:Y:S01]  /*1980*/  IMAD R13, R5, UR6, RZ ;  /* 0x00000006050d7c24 */ /* 0x000fe2000f8e02ff */
[C---:B------:R-:W-:Y:S01]  /*1990*/  ISETP.LT.AND P5, PT, R4.reuse, UR7, !P0 ;  /* 0x0000000704007c0c */ /* 0x040fe2000c7a1270 */
[----:B------:R-:W-:-:S02]  /*19a0*/  IMAD R12, R4, UR6, RZ ;  /* 0x00000006040c7c24 */ /* 0x000fc4000f8e02ff */
[----:B------:R-:W-:-:S03]  /*19b0*/  IMAD R0, R0, UR6, RZ ;  /* 0x0000000600007c24 */ /* 0x000fc6000f8e02ff */
[C---:B------:R-:W-:Y:S01]  /*19c0*/  LEA R4, P6, R12.reuse, R16, 0x1 ;  /* 0x000000100c047211 */ /* 0x040fe200078c08ff */
[----:B0-----:R0:W-:Y:S04]  /*19d0*/  @P1 STG.E.U16 desc[UR16][R2.64], R8 ;  /* 0x0000000802001986 */ /* 0x0011e8000c101510 */
[----:B------:R1:W-:Y:S01]  /*19e0*/  @P4 STG.E.U16 desc[UR16][R6.64], R9 ;  /* 0x0000000906004986 */ /* 0x0003e2000c101510 */
[----:B------:R-:W-:Y:S02]  /*19f0*/  ISETP.LT.AND P4, PT, R5, UR7, !P0 ;  /* 0x0000000705007c0c */ /* 0x000fe4000c781270 */
[----:B------:R-:W-:Y:S02]  /*1a00*/  LEA.HI.X.SX32 R5, R12, R20, 0x1, P6 ;  /* 0x000000140c057211 */ /* 0x000fe400030f0eff */
[----:B------:R-:W-:-:S02]  /*1a10*/  LEA R12, P6, R15, R16, 0x1 ;  /* 0x000000100f0c7211 */ /* 0x000fc400078c08ff */
[CC--:B0-----:R-:W-:Y:S01]  /*1a20*/  LEA R2, P1, R13.reuse, R16.reuse, 0x1 ;  /* 0x000000100d027211 */ /* 0x0c1fe200078208ff */
[----:B------:R0:W-:Y:S01]  /*1a30*/  @P5 STG.E.U16 desc[UR16][R4.64], R10 ;  /* 0x0000000a04005986 */ /* 0x0001e2000c101510 */
[----:B------:R-:W-:Y:S02]  /*1a40*/  PRMT R8, R8, 0x7632, R8 ;  /* 0x0000763208087816 */ /* 0x000fe40000000008 */
[C---:B-1----:R-:W-:Y:S02]  /*1a50*/  LEA R6, P2, R0.reuse, R16, 0x1 ;  /* 0x0000001000067211 */ /* 0x042fe400078408ff */
[----:B------:R-:W-:Y:S02]  /*1a60*/  LEA.HI.X.SX32 R3, R13, R20, 0x1, P1 ;  /* 0x000000140d037211 */ /* 0x000fe400008f0eff */
[----:B------:R-:W-:Y:S02]  /*1a70*/  LEA R14, P1, R17, R16, 0x1 ;  /* 0x00000010110e7211 */ /* 0x000fe400078208ff */
[-C--:B------:R-:W-:Y:S01]  /*1a80*/  LEA.HI.X.SX32 R7, R0, R20.reuse, 0x1, P2 ;  /* 0x0000001400077211 */ /* 0x080fe200010f0eff */
[----:B------:R0:W-:Y:S01]  /*1a90*/  @P4 STG.E.U16 desc[UR16][R2.64], R11 ;  /* 0x0000000b02004986 */ /* 0x0001e2000c101510 */
[----:B------:R-:W-:-:S02]  /*1aa0*/  LEA.HI.X.SX32 R13, R15, R20, 0x1, P6 ;  /* 0x000000140f0d7211 */ /* 0x000fc400030f0eff */
[----:B------:R-:W-:Y:S01]  /*1ab0*/  ISETP.LT.AND P2, PT, R22, UR7, !P0 ;  /* 0x0000000716007c0c */ /* 0x000fe2000c741270 */
[----:B------:R0:W-:Y:S01]  /*1ac0*/  @P3 STG.E.U16 desc[UR16][R6.64], R8 ;  /* 0x0000000806003986 */ /* 0x0001e2000c101510 */
[----:B------:R-:W-:Y:S02]  /*1ad0*/  LEA.HI.X.SX32 R15, R17, R20, 0x1, P1 ;  /* 0x00000014110f7211 */ /* 0x000fe400008f0eff */
[----:B------:R-:W-:Y:S02]  /*1ae0*/  ISETP.LT.AND P1, PT, R21, UR7, !P0 ;  /* 0x0000000715007c0c */ /* 0x000fe4000c721270 */
[----:B------:R-:W-:Y:S02]  /*1af0*/  ISETP.LT.AND P0, PT, R19, UR7, !P0 ;  /* 0x0000000713007c0c */ /* 0x000fe4000c701270 */
[----:B------:R-:W-:Y:S02]  /*1b00*/  PRMT R9, R9, 0x7632, R9 ;  /* 0x0000763209097816 */ /* 0x000fe40000000009 */
[----:B------:R-:W-:-:S02]  /*1b10*/  PRMT R0, R10, 0x7632, R0 ;  /* 0x000076320a007816 */ /* 0x000fc40000000000 */
[C---:B------:R-:W-:Y:S01]  /*1b20*/  LEA R16, P6, R18.reuse, R16, 0x1 ;  /* 0x0000001012107211 */ /* 0x040fe200078c08ff */
[----:B------:R0:W-:Y:S03]  /*1b30*/  @P2 STG.E.U16 desc[UR16][R12.64], R9 ;  /* 0x000000090c002986 */ /* 0x0001e6000c101510 */
[----:B------:R-:W-:Y:S01]  /*1b40*/  LEA.HI.X.SX32 R17, R18, R20, 0x1, P6 ;  /* 0x0000001412117211 */ /* 0x000fe200030f0eff */
[----:B------:R0:W-:Y:S02]  /*1b50*/  @P1 STG.E.U16 desc[UR16][R14.64], R0 ;  /* 0x000000000e001986 */ /* 0x0001e4000c101510 */
[----:B------:R-:W-:Y:S06]  /*1b60*/  @!P0 EXIT ;  /* 0x000000000000894d */ /* 0x000fec0003800000 */
[----:B0-----:R-:W-:-:S05]  /*1b70*/  PRMT R8, R11, 0x7632, R8 ;  /* 0x000076320b087816 */ /* 0x001fca0000000008 */
[----:B------:R-:W-:Y:S01]  /*1b80*/  STG.E.U16 desc[UR16][R16.64], R8 ;  /* 0x0000000810007986 */ /* 0x000fe2000c101510 */
[----:B------:R-:W-:Y:S05]  /*1b90*/  EXIT ;  /* 0x000000000000794d */ /* 0x000fea0003800000 */
.L_x_2:
[----:B------:R-:W-:-:S00]  /*1ba0*/  BRA `(.L_x_2) ;  /* 0xfffffffc00fc7947 */ /* 0x000fc0000383ffff */
[----:B------:R-:W-:-:S00]  /*1bb0*/  NOP ;  /* 0x0000000000007918 */ /* 0x000fc00000000000 */
        /* <DEDUP_REMOVED lines=12> */
.L_x_3:


//--------------------- .nv.shared.matmul_kernel  --------------------------
	.section	.nv.shared.matmul_kernel,"aw",@nobits
	.sectionflags	@""
	.align	16
	.zero		1024


//--------------------- .nv.shared.reserved.0     --------------------------
	.section	.nv.shared.reserved.0,"aw",@nobits
	.weak		__nv_reservedSMEM_offset_0_alias
	.size		__nv_reservedSMEM_offset_0_alias, 0, 0
	.other		__nv_reservedSMEM_offset_0_alias,@"STO_CUDA_RESERVED_SHARED STV_DEFAULT"
__nv_reservedSMEM_offset_0_alias:
	.zero		0


//--------------------- .nv.constant0.matmul_kernel --------------------------
	.section	.nv.constant0.matmul_kernel,"a",@progbits
	.sectionflags	@""
	.align	4
.nv.constant0.matmul_kernel:
	.zero		608


//--------------------- SYMBOLS --------------------------

	.type		.nv.reservedSmem.offset0,@object
	.size		.nv.reservedSmem.offset0,0x4
